// auto-generated by cutlass_sweep.gemm — config: {"arch": "sm_90", "cluster_m": 1, "cluster_n": 1, "dtype": "int8", "dtype_b": "int8", "layout": "nt", "stages": 0, "tile_k": 128, "tile_m": 64, "tile_n": 256}
#include "cutlass/cutlass.h"
#include "cutlass/gemm/collective/collective_builder.hpp"
#include "cutlass/gemm/device/gemm_universal_adapter.h"
#include "cutlass/gemm/kernel/gemm_universal.hpp"
#include "cutlass/epilogue/collective/collective_builder.hpp"

using ElemA = int8_t;
using ElemB = int8_t;
using ElemCD = int8_t;
using Acc  = int32_t;
using TileShape    = cute::Shape<cute::_64, cute::_256, cute::_128>;
using ClusterShape = cute::Shape<cute::_1, cute::_1, cute::_1>;

using CollectiveEpilogue = typename cutlass::epilogue::collective::CollectiveBuilder<
    cutlass::arch::Sm90, cutlass::arch::OpClassTensorOp,
    TileShape, ClusterShape,
    cutlass::epilogue::collective::EpilogueTileAuto,
    Acc, Acc,
    ElemCD, cutlass::layout::RowMajor, 128 / cutlass::sizeof_bits<ElemCD>::value,
    ElemCD, cutlass::layout::RowMajor, 128 / cutlass::sizeof_bits<ElemCD>::value,
    cutlass::epilogue::collective::EpilogueScheduleAuto
  >::CollectiveOp;

using CollectiveMainloop = typename cutlass::gemm::collective::CollectiveBuilder<
    cutlass::arch::Sm90, cutlass::arch::OpClassTensorOp,
    ElemA, cutlass::layout::RowMajor, 128 / cutlass::sizeof_bits<ElemA>::value,
    ElemB, cutlass::layout::ColumnMajor, 128 / cutlass::sizeof_bits<ElemB>::value,
    Acc,
    TileShape, ClusterShape,
    cutlass::gemm::collective::StageCountAutoCarveout<static_cast<int>(sizeof(typename CollectiveEpilogue::SharedStorage))>,
    cutlass::gemm::collective::KernelScheduleAuto
  >::CollectiveOp;

using GemmKernel = cutlass::gemm::kernel::GemmUniversal<
    cute::Shape<int,int,int,int>,
    CollectiveMainloop,
    CollectiveEpilogue
>;
using Gemm = cutlass::gemm::device::GemmUniversalAdapter<GemmKernel>;

// Force the device kernel symbol into the cubin without needing a host main.
auto* _anchor = &cutlass::device_kernel<GemmKernel>;


// ===== COMPILED SASS (sm_90a) =====

	.target	sm_90a

	.elftype	@"ET_EXEC"


//--------------------- .note.nv.tkinfo           --------------------------
	.section	.note.nv.tkinfo,"",@"SHT_NOTE"
	.sectionflags	@"SHF_NOTE_NV_TKINFO"
	.tkinfo
        /*0018*/ 	.word	0x00000002
        /*0030*/ 	.string	""
        /*0030*/ 	.string	"ptxas"
        /*0030*/ 	.string	"Cuda compilation tools, release 13.0, V13.0.88"
        /*0030*/ 	.string	"Build cuda_13.0.r13.0/compiler.36424714_0"
        /*0030*/ 	.string	"-arch sm_90a -m 64 "



//--------------------- .note.nv.cuinfo           --------------------------
	.section	.note.nv.cuinfo,"",@"SHT_NOTE"
	.sectionflags	@"SHF_NOTE_NV_CUINFO"
        /*0018*/ 	.short	0x0002
        /*001a*/ 	.short	0x005a
        /*001c*/ 	.short	0x0082
	.zero		2


//--------------------- .nv.info                  --------------------------
	.section	.nv.info,"",@"SHT_CUDA_INFO"
	.align	4


	//----- nvinfo : EIATTR_REGCOUNT
	.align		4
        /*0000*/ 	.byte	0x04, 0x2f
        /*0002*/ 	.short	(.L_15 - .L_14)
	.align		4
.L_14:
        /*0004*/ 	.word	index@(_ZN7cutlass13device_kernelINS_4gemm6kernel13GemmUniversalIN4cute5tupleIJiiiiEEENS1_10collective13CollectiveMmaINS1_34MainloopSm90TmaGmmaWarpSpecializedILi5ENS5_IJNS4_1CILi1EEESB_SB_EEENS1_32KernelTmaWarpSpecializedPingpongEEENS5_IJNSA_ILi64EEENSA_ILi256EEENSA_ILi128EEEEEEaNS5_IJlSB_lEEEaSJ_NS4_8TiledMMAINS4_8MMA_AtomIJNS4_4SM904GMMA27MMA_64x256x32_S32S8S8_SS_TNEEEENS4_6LayoutISC_NS5_IJNSA_ILi0EEESR_SR_EEEEENS5_IJNS4_10UnderscoreESU_SU_EEEEENS4_13SM90_TMA_LOADENS4_14ComposedLayoutINS4_7SwizzleILi3ELi4ELi3EEENS4_18smem_ptr_flag_bitsILi8EEENSQ_INS5_IJNSA_ILi8EEESH_EEENS5_IJSH_SB_EEEEEEEvNS4_8identityESX_S17_vS18_EENS_8epilogue10collective6detail29Sm90TmaWarpSpecializedAdapterINS1B_15DefaultEpilogueIaSJ_SJ_NS1A_6thread17LinearCombinationIaLi1EiiLNS1F_9ScaleType4KindE0ELNS_15FloatRoundStyleE2EaEENS1_15EpilogueDefaultEEEEEvvEEEEvNT_6ParamsE)
        /*0008*/ 	.word	0x000000a8


	//----- nvinfo : EIATTR_FRAME_SIZE
	.align		4
.L_15:
        /*000c*/ 	.byte	0x04, 0x11
        /*000e*/ 	.short	(.L_17 - .L_16)
	.align		4
.L_16:
        /*0010*/ 	.word	index@(_ZN7cutlass13device_kernelINS_4gemm6kernel13GemmUniversalIN4cute5tupleIJiiiiEEENS1_10collective13CollectiveMmaINS1_34MainloopSm90TmaGmmaWarpSpecializedILi5ENS5_IJNS4_1CILi1EEESB_SB_EEENS1_32KernelTmaWarpSpecializedPingpongEEENS5_IJNSA_ILi64EEENSA_ILi256EEENSA_ILi128EEEEEEaNS5_IJlSB_lEEEaSJ_NS4_8TiledMMAINS4_8MMA_AtomIJNS4_4SM904GMMA27MMA_64x256x32_S32S8S8_SS_TNEEEENS4_6LayoutISC_NS5_IJNSA_ILi0EEESR_SR_EEEEENS5_IJNS4_10UnderscoreESU_SU_EEEEENS4_13SM90_TMA_LOADENS4_14ComposedLayoutINS4_7SwizzleILi3ELi4ELi3EEENS4_18smem_ptr_flag_bitsILi8EEENSQ_INS5_IJNSA_ILi8EEESH_EEENS5_IJSH_SB_EEEEEEEvNS4_8identityESX_S17_vS18_EENS_8epilogue10collective6detail29Sm90TmaWarpSpecializedAdapterINS1B_15DefaultEpilogueIaSJ_SJ_NS1A_6thread17LinearCombinationIaLi1EiiLNS1F_9ScaleType4KindE0ELNS_15FloatRoundStyleE2EaEENS1_15EpilogueDefaultEEEEEvvEEEEvNT_6ParamsE)
        /*0014*/ 	.word	0x00000008


	//----- nvinfo : EIATTR_MIN_STACK_SIZE
	.align		4
.L_17:
        /*0018*/ 	.byte	0x04, 0x12
        /*001a*/ 	.short	(.L_19 - .L_18)
	.align		4
.L_18:
        /*001c*/ 	.word	index@(_ZN7cutlass13device_kernelINS_4gemm6kernel13GemmUniversalIN4cute5tupleIJiiiiEEENS1_10collective13CollectiveMmaINS1_34MainloopSm90TmaGmmaWarpSpecializedILi5ENS5_IJNS4_1CILi1EEESB_SB_EEENS1_32KernelTmaWarpSpecializedPingpongEEENS5_IJNSA_ILi64EEENSA_ILi256EEENSA_ILi128EEEEEEaNS5_IJlSB_lEEEaSJ_NS4_8TiledMMAINS4_8MMA_AtomIJNS4_4SM904GMMA27MMA_64x256x32_S32S8S8_SS_TNEEEENS4_6LayoutISC_NS5_IJNSA_ILi0EEESR_SR_EEEEENS5_IJNS4_10UnderscoreESU_SU_EEEEENS4_13SM90_TMA_LOADENS4_14ComposedLayoutINS4_7SwizzleILi3ELi4ELi3EEENS4_18smem_ptr_flag_bitsILi8EEENSQ_INS5_IJNSA_ILi8EEESH_EEENS5_IJSH_SB_EEEEEEEvNS4_8identityESX_S17_vS18_EENS_8epilogue10collective6detail29Sm90TmaWarpSpecializedAdapterINS1B_15DefaultEpilogueIaSJ_SJ_NS1A_6thread17LinearCombinationIaLi1EiiLNS1F_9ScaleType4KindE0ELNS_15FloatRoundStyleE2EaEENS1_15EpilogueDefaultEEEEEvvEEEEvNT_6ParamsE)
        /*0020*/ 	.word	0x00000008
.L_19:


//--------------------- .nv.compat                --------------------------
	.section	.nv.compat,"",@"SHT_CUDA_COMPAT_INFO"
	.align	4
        /*0000*/ 	.byte	0x02, 0x09, 0x01, 0x00, 0x02, 0x02, 0x04, 0x00, 0x02, 0x05, 0x05, 0x00, 0x03, 0x07, 0x01, 0x01
        /*0010*/ 	.byte	0x02, 0x03, 0x01, 0x00, 0x02, 0x06, 0x01, 0x00, 0x04, 0x0b, 0x08, 0x00, 0x00, 0x00, 0x00, 0x00
        /*0020*/ 	.byte	0x00, 0x00, 0x00, 0x00


//--------------------- .nv.info._ZN7cutlass13device_kernelINS_4gemm6kernel13GemmUniversalIN4cute5tupleIJiiiiEEENS1_10collective13CollectiveMmaINS1_34MainloopSm90TmaGmmaWarpSpecializedILi5ENS5_IJNS4_1CILi1EEESB_SB_EEENS1_32KernelTmaWarpSpecializedPingpongEEENS5_IJNSA_ILi64EEENSA_ILi256EEENSA_ILi128EEEEEEaNS5_IJlSB_lEEEaSJ_NS4_8TiledMMAINS4_8MMA_AtomIJNS4_4SM904GMMA27MMA_64x256x32_S32S8S8_SS_TNEEEENS4_6LayoutISC_NS5_IJNSA_ILi0EEESR_SR_EEEEENS5_IJNS4_10UnderscoreESU_SU_EEEEENS4_13SM90_TMA_LOADENS4_14ComposedLayoutINS4_7SwizzleILi3ELi4ELi3EEENS4_18smem_ptr_flag_bitsILi8EEENSQ_INS5_IJNSA_ILi8EEESH_EEENS5_IJSH_SB_EEEEEEEvNS4_8identityESX_S17_vS18_EENS_8epilogue10collective6detail29Sm90TmaWarpSpecializedAdapterINS1B_15DefaultEpilogueIaSJ_SJ_NS1A_6thread17LinearCombinationIaLi1EiiLNS1F_9ScaleType4KindE0ELNS_15FloatRoundStyleE2EaEENS1_15EpilogueDefaultEEEEEvvEEEEvNT_6ParamsE --------------------------
	.section	.nv.info._ZN7cutlass13device_kernelINS_4gemm6kernel13GemmUniversalIN4cute5tupleIJiiiiEEENS1_10collective13CollectiveMmaINS1_34MainloopSm90TmaGmmaWarpSpecializedILi5ENS5_IJNS4_1CILi1EEESB_SB_EEENS1_32KernelTmaWarpSpecializedPingpongEEENS5_IJNSA_ILi64EEENSA_ILi256EEENSA_ILi128EEEEEEaNS5_IJlSB_lEEEaSJ_NS4_8TiledMMAINS4_8MMA_AtomIJNS4_4SM904GMMA27MMA_64x256x32_S32S8S8_SS_TNEEEENS4_6LayoutISC_NS5_IJNSA_ILi0EEESR_SR_EEEEENS5_IJNS4_10UnderscoreESU_SU_EEEEENS4_13SM90_TMA_LOADENS4_14ComposedLayoutINS4_7SwizzleILi3ELi4ELi3EEENS4_18smem_ptr_flag_bitsILi8EEENSQ_INS5_IJNSA_ILi8EEESH_EEENS5_IJSH_SB_EEEEEEEvNS4_8identityESX_S17_vS18_EENS_8epilogue10collective6detail29Sm90TmaWarpSpecializedAdapterINS1B_15DefaultEpilogueIaSJ_SJ_NS1A_6thread17LinearCombinationIaLi1EiiLNS1F_9ScaleType4KindE0ELNS_15FloatRoundStyleE2EaEENS1_15EpilogueDefaultEEEEEvvEEEEvNT_6ParamsE,"",@"SHT_CUDA_INFO"
	.sectionflags	@""
	.align	4


	//----- nvinfo : EIATTR_CUDA_API_VERSION
	.align		4
        /*0000*/ 	.byte	0x04, 0x37
        /*0002*/ 	.short	(.L_21 - .L_20)
.L_20:
        /*0004*/ 	.word	0x00000082


	//----- nvinfo : EIATTR_KPARAM_INFO
	.align		4
.L_21:
        /*0008*/ 	.byte	0x04, 0x17
        /*000a*/ 	.short	(.L_23 - .L_22)
.L_22:
        /*000c*/ 	.word	0x00000000
        /*0010*/ 	.short	0x0000
        /*0012*/ 	.short	0x0070
        /*0014*/ 	.byte	0x00, 0xf0, 0x01, 0x10


	//----- nvinfo : EIATTR_SPARSE_MMA_MASK
	.align		4
.L_23:
        /*0018*/ 	.byte	0x03, 0x50
        /*001a*/ 	.short	0x0000


	//----- nvinfo : EIATTR_MAXREG_COUNT
	.align		4
        /*001c*/ 	.byte	0x03, 0x1b
        /*001e*/ 	.short	0x00a8


	//----- nvinfo : EIATTR_NUM_BARRIERS
	.align		4
        /*0020*/ 	.byte	0x02, 0x4c
        /*0022*/ 	.byte	0x01
	.zero		1


	//----- nvinfo : EIATTR_EXTERNS
	.align		4
        /*0024*/ 	.byte	0x04, 0x0f
        /*0026*/ 	.short	(.L_25 - .L_24)


	//   ....[0]....
	.align		4
.L_24:
        /*0028*/ 	.word	index@(__assertfail)


	//----- nvinfo : EIATTR_ANNOTATIONS
	.align		4
.L_25:
        /*002c*/ 	.byte	0x04, 0x55
        /*002e*/ 	.short	(.L_27 - .L_26)


	//   ....[0]....
.L_26:
        /*0030*/ 	.word	0x00000001
        /*0034*/ 	.byte	0xf0, 0x0a, 0x00, 0x00, 0x01, 0x00, 0x00, 0x00, 0x10, 0x83, 0x00, 0x00, 0x01, 0x00, 0x00, 0x00
        /*0044*/ 	.byte	0x20, 0x8f, 0x00, 0x00


	//----- nvinfo : EIATTR_MERCURY_ISA_VERSION
	.align		4
.L_27:
        /*0048*/ 	.byte	0x03, 0x5f
        /*004a*/ 	.short	0x0101


	//----- nvinfo : EIATTR_INT_WARP_WIDE_INSTR_OFFSETS
	.align		4
        /*004c*/ 	.byte	0x04, 0x31
        /*004e*/ 	.short	(.L_29 - .L_28)


	//   ....[0]....
.L_28:
        /*0050*/ 	.word	0x00000400


	//   ....[1]....
        /*0054*/ 	.word	0x00000420


	//   ....[2]....
        /*0058*/ 	.word	0x000004a0


	//   ....[3]....
        /*005c*/ 	.word	0x000004b0


	//   ....[4]....
        /*0060*/ 	.word	0x000004c0


	//   ....[5]....
        /*0064*/ 	.word	0x000004e0


	//   ....[6]....
        /*0068*/ 	.word	0x00000570


	//   ....[7]....
        /*006c*/ 	.word	0x00000590


	//----- nvinfo : EIATTR_COOP_GROUP_MASK_REGIDS
	.align		4
.L_29:
        /*0070*/ 	.byte	0x04, 0x29
        /*0072*/ 	.short	(.L_31 - .L_30)


	//   ....[0]....
.L_30:
        /*0074*/ 	.word	0xffffffff


	//   ....[1]....
        /*0078*/ 	.word	0xffffffff


	//   ....[2]....
        /*007c*/ 	.word	0xffffffff


	//   ....[3]....
        /*0080*/ 	.word	0xffffffff


	//   ....[4]....
        /*0084*/ 	.word	0xffffffff


	//   ....[5]....
        /*0088*/ 	.word	0xffffffff


	//----- nvinfo : EIATTR_COOP_GROUP_INSTR_OFFSETS
	.align		4
.L_31:
        /*008c*/ 	.byte	0x04, 0x28
        /*008e*/ 	.short	(.L_33 - .L_32)


	//   ....[0]....
.L_32:
        /*0090*/ 	.word	0x00000070


	//   ....[1]....
        /*0094*/ 	.word	0x00000080


	//   ....[2]....
        /*0098*/ 	.word	0x00000140


	//   ....[3]....
        /*009c*/ 	.word	0x000002f0


	//   ....[4]....
        /*00a0*/ 	.word	0x00000330


	//   ....[5]....
        /*00a4*/ 	.word	0x00000380


	//----- nvinfo : EIATTR_REG_RECONFIG
	.align		4
.L_33:
        /*00a8*/ 	.byte	0x01, 0x54
	.zero		2


	//----- nvinfo : EIATTR_SYSCALL_OFFSETS
	.align		4
        /*00ac*/ 	.byte	0x04, 0x46
        /*00ae*/ 	.short	(.L_35 - .L_34)


	//   ....[0]....
.L_34:
        /*00b0*/ 	.word	0x00001590


	//----- nvinfo : EIATTR_MBARRIER_INSTR_OFFSETS
	.align		4
.L_35:
        /*00b4*/ 	.byte	0x04, 0x39
        /*00b6*/ 	.short	(.L_37 - .L_36)


	//   ....[0]....
.L_36:
        /*00b8*/ 	.word	0x00000240
        /*00bc*/ 	.word	0x000000ff
        /*00c0*/ 	.word	0x00000000
        /*00c4*/ 	.short	0x0100
        /*00c6*/ 	.byte	0x08
	.zero		1


	//   ....[1]....
        /*00c8*/ 	.word	0x00000250
        /*00cc*/ 	.word	0x000000ff
        /*00d0*/ 	.word	0x00000028
        /*00d4*/ 	.short	0x0100
        /*00d6*/ 	.byte	0x08
	.zero		1


	//   ....[2]....
        /*00d8*/ 	.word	0x00000260
        /*00dc*/ 	.word	0x000000ff
        /*00e0*/ 	.word	0x00000008
        /*00e4*/ 	.short	0x0100
        /*00e6*/ 	.byte	0x08
	.zero		1


	//   ....[3]....
        /*00e8*/ 	.word	0x00000270
        /*00ec*/ 	.word	0x000000ff
        /*00f0*/ 	.word	0x00000030
        /*00f4*/ 	.short	0x0100
        /*00f6*/ 	.byte	0x08
	.zero		1


	//   ....[4]....
        /*00f8*/ 	.word	0x00000280
        /*00fc*/ 	.word	0x000000ff
        /*0100*/ 	.word	0x00000010
        /*0104*/ 	.short	0x0100
        /*0106*/ 	.byte	0x08
	.zero		1


	//   ....[5]....
        /*0108*/ 	.word	0x00000290
        /*010c*/ 	.word	0x000000ff
        /*0110*/ 	.word	0x00000038
        /*0114*/ 	.short	0x0100
        /*0116*/ 	.byte	0x08
	.zero		1


	//   ....[6]....
        /*0118*/ 	.word	0x000002a0
        /*011c*/ 	.word	0x000000ff
        /*0120*/ 	.word	0x00000018
        /*0124*/ 	.short	0x0100
        /*0126*/ 	.byte	0x08
	.zero		1


	//   ....[7]....
        /*0128*/ 	.word	0x000002b0
        /*012c*/ 	.word	0x000000ff
        /*0130*/ 	.word	0x00000040
        /*0134*/ 	.short	0x0100
        /*0136*/ 	.byte	0x08
	.zero		1


	//   ....[8]....
        /*0138*/ 	.word	0x000002c0
        /*013c*/ 	.word	0x000000ff
        /*0140*/ 	.word	0x00000020
        /*0144*/ 	.short	0x0100
        /*0146*/ 	.byte	0x08
	.zero		1


	//   ....[9]....
        /*0148*/ 	.word	0x000002d0
        /*014c*/ 	.word	0x000000ff
        /*0150*/ 	.word	0x00000048
        /*0154*/ 	.short	0x0100
        /*0156*/ 	.byte	0x08
	.zero		1


	//   ....[10]....
        /*0158*/ 	.word	0x000005d0
        /*015c*/ 	.word	0x000000ff
        /*0160*/ 	.word	0x00000080
        /*0164*/ 	.short	0x0100
        /*0166*/ 	.byte	0x08
	.zero		1


	//   ....[11]....
        /*0168*/ 	.word	0x00000640
        /*016c*/ 	.word	0x000000ff
        /*0170*/ 	.word	0x00000088
        /*0174*/ 	.short	0x0100
        /*0176*/ 	.byte	0x08
	.zero		1


	//   ....[12]....
        /*0178*/ 	.word	0x00000660
        /*017c*/ 	.word	0x000000ff
        /*0180*/ 	.word	0x00000060
        /*0184*/ 	.short	0x0100
        /*0186*/ 	.byte	0x09
	.zero		1


	//   ....[13]....
        /*0188*/ 	.word	0x00000670
        /*018c*/ 	.word	0x000000ff
        /*0190*/ 	.word	0x00000068
        /*0194*/ 	.short	0x0100
        /*0196*/ 	.byte	0x09
	.zero		1


	//   ....[14]....
        /*0198*/ 	.word	0x00000680
        /*019c*/ 	.word	0x000000ff
        /*01a0*/ 	.word	0x00000070
        /*01a4*/ 	.short	0x0100
        /*01a6*/ 	.byte	0x09
	.zero		1


	//   ....[15]....
        /*01a8*/ 	.word	0x00000690
        /*01ac*/ 	.word	0x000000ff
        /*01b0*/ 	.word	0x00000078
        /*01b4*/ 	.short	0x0100
        /*01b6*/ 	.byte	0x09
	.zero		1


	//   ....[16]....
        /*01b8*/ 	.word	0x00001470
        /*01bc*/ 	.word	0x0000009f
        /*01c0*/ 	.word	0x00000000
        /*01c4*/ 	.short	0x010a
        /*01c6*/ 	.byte	0x2a
	.zero		1


	//   ....[17]....
        /*01c8*/ 	.word	0x00001620
        /*01cc*/ 	.word	0x00000003
        /*01d0*/ 	.word	0x00000000
        /*01d4*/ 	.short	0x010a
        /*01d6*/ 	.byte	0x3f
	.zero		1


	//   ....[18]....
        /*01d8*/ 	.word	0x00001680
        /*01dc*/ 	.word	0x00000003
        /*01e0*/ 	.word	0x00000000
        /*01e4*/ 	.short	0x010a
        /*01e6*/ 	.byte	0x3f
	.zero		1


	//   ....[19]....
        /*01e8*/ 	.word	0x000019e0
        /*01ec*/ 	.word	0x000000ff
        /*01f0*/ 	.word	0x00000000
        /*01f4*/ 	.short	0x010a
        /*01f6*/ 	.byte	0x04
	.zero		1


	//   ....[20]....
        /*01f8*/ 	.word	0x00001a20
        /*01fc*/ 	.word	0x000000ff
        /*0200*/ 	.word	0x00000000
        /*0204*/ 	.short	0x010a
        /*0206*/ 	.byte	0x04
	.zero		1


	//   ....[21]....
        /*0208*/ 	.word	0x00001c80
        /*020c*/ 	.word	0x000000ff
        /*0210*/ 	.word	0x00000000
        /*0214*/ 	.short	0x0101
        /*0216*/ 	.byte	0x04
	.zero		1


	//   ....[22]....
        /*0218*/ 	.word	0x00001d70
        /*021c*/ 	.word	0x0000009e
        /*0220*/ 	.word	0x00000000
        /*0224*/ 	.short	0x0101
        /*0226*/ 	.byte	0x2d
	.zero		1


	//   ....[23]....
        /*0228*/ 	.word	0x00001e40
        /*022c*/ 	.word	0x000000ff
        /*0230*/ 	.word	0x00000000
        /*0234*/ 	.short	0x0101
        /*0236*/ 	.byte	0x06
	.zero		1


	//   ....[24]....
        /*0238*/ 	.word	0x00001ef0
        /*023c*/ 	.word	0x0000009f
        /*0240*/ 	.word	0x00000010
        /*0244*/ 	.short	0x010a
        /*0246*/ 	.byte	0x2a
	.zero		1


	//   ....[25]....
        /*0248*/ 	.word	0x00008330
        /*024c*/ 	.word	0x000000a0
        /*0250*/ 	.word	0x00000000
        /*0254*/ 	.short	0x0101
        /*0256*/ 	.byte	0x2d
	.zero		1


	//   ....[26]....
        /*0258*/ 	.word	0x00008c90
        /*025c*/ 	.word	0x0000000a
        /*0260*/ 	.word	0x00000028
        /*0264*/ 	.short	0x010a
        /*0266*/ 	.byte	0x3f
	.zero		1


	//   ....[27]....
        /*0268*/ 	.word	0x00009030
        /*026c*/ 	.word	0x00000005
        /*0270*/ 	.word	0x00000088
        /*0274*/ 	.short	0x0101
        /*0276*/ 	.byte	0x3f
	.zero		1


	//   ....[28]....
        /*0278*/ 	.word	0x000097b0
        /*027c*/ 	.word	0x00000009
        /*0280*/ 	.word	0x00000000
        /*0284*/ 	.short	0x010a
        /*0286*/ 	.byte	0x3f
	.zero		1


	//   ....[29]....
        /*0288*/ 	.word	0x00009830
        /*028c*/ 	.word	0x00000008
        /*0290*/ 	.word	0x00000000
        /*0294*/ 	.short	0x010a
        /*0296*/ 	.byte	0x3f
	.zero		1


	//   ....[30]....
        /*0298*/ 	.word	0x000098c0
        /*029c*/ 	.word	0x00000009
        /*02a0*/ 	.word	0x00000000
        /*02a4*/ 	.short	0x010a
        /*02a6*/ 	.byte	0x3f
	.zero		1


	//   ....[31]....
        /*02a8*/ 	.word	0x00009950
        /*02ac*/ 	.word	0x00000006
        /*02b0*/ 	.word	0x00000000
        /*02b4*/ 	.short	0x010a
        /*02b6*/ 	.byte	0x3f
	.zero		1


	//   ....[32]....
        /*02b8*/ 	.word	0x000099e0
        /*02bc*/ 	.word	0x00000003
        /*02c0*/ 	.word	0x00000000
        /*02c4*/ 	.short	0x010a
        /*02c6*/ 	.byte	0x3f
	.zero		1


	//   ....[33]....
        /*02c8*/ 	.word	0x00009a40
        /*02cc*/ 	.word	0x0000009d
        /*02d0*/ 	.word	0x00000000
        /*02d4*/ 	.short	0x010a
        /*02d6*/ 	.byte	0x3f
	.zero		1


	//   ....[34]....
        /*02d8*/ 	.word	0x00009a90
        /*02dc*/ 	.word	0x00000003
        /*02e0*/ 	.word	0x00000000
        /*02e4*/ 	.short	0x010a
        /*02e6*/ 	.byte	0x3f
	.zero		1


	//   ....[35]....
        /*02e8*/ 	.word	0x00009af0
        /*02ec*/ 	.word	0x00000004
        /*02f0*/ 	.word	0x00000000
        /*02f4*/ 	.short	0x010a
        /*02f6*/ 	.byte	0x3f
	.zero		1


	//   ....[36]....
        /*02f8*/ 	.word	0x00009b40
        /*02fc*/ 	.word	0x0000009d
        /*0300*/ 	.word	0x00000010
        /*0304*/ 	.short	0x010a
        /*0306*/ 	.byte	0x3f
	.zero		1


	//   ....[37]....
        /*0308*/ 	.word	0x00009c10
        /*030c*/ 	.word	0x0000000a
        /*0310*/ 	.word	0x00000028
        /*0314*/ 	.short	0x010a
        /*0316*/ 	.byte	0x3f
	.zero		1


	//   ....[38]....
        /*0318*/ 	.word	0x00009ce0
        /*031c*/ 	.word	0x00000009
        /*0320*/ 	.word	0x00000000
        /*0324*/ 	.short	0x010a
        /*0326*/ 	.byte	0x3f
	.zero		1


	//   ....[39]....
        /*0328*/ 	.word	0x00009d30
        /*032c*/ 	.word	0x00000008
        /*0330*/ 	.word	0x00000000
        /*0334*/ 	.short	0x010a
        /*0336*/ 	.byte	0x3f
	.zero		1


	//   ....[40]....
        /*0338*/ 	.word	0x00009d80
        /*033c*/ 	.word	0x00000009
        /*0340*/ 	.word	0x00000000
        /*0344*/ 	.short	0x010a
        /*0346*/ 	.byte	0x3f
	.zero		1


	//   ....[41]....
        /*0348*/ 	.word	0x00009dd0
        /*034c*/ 	.word	0x00000006
        /*0350*/ 	.word	0x00000000
        /*0354*/ 	.short	0x010a
        /*0356*/ 	.byte	0x3f
	.zero		1


	//----- nvinfo : EIATTR_NUM_MBARRIERS
	.align		4
.L_37:
        /*0358*/ 	.byte	0x03, 0x38
        /*035a*/ 	.short	0x0010


	//----- nvinfo : EIATTR_EXIT_INSTR_OFFSETS
	.align		4
        /*035c*/ 	.byte	0x04, 0x1c
        /*035e*/ 	.short	(.L_39 - .L_38)


	//   ....[0]....
.L_38:
        /*0360*/ 	.word	0x000011a0


	//   ....[1]....
        /*0364*/ 	.word	0x00001200


	//   ....[2]....
        /*0368*/ 	.word	0x000089c0


	//   ....[3]....
        /*036c*/ 	.word	0x000089f0


	//   ....[4]....
        /*0370*/ 	.word	0x00009a30


	//----- nvinfo : EIATTR_MAX_THREADS
	.align		4
.L_39:
        /*0374*/ 	.byte	0x04, 0x05
        /*0376*/ 	.short	(.L_41 - .L_40)
.L_40:
        /*0378*/ 	.word	0x00000180
        /*037c*/ 	.word	0x00000001
        /*0380*/ 	.word	0x00000001


	//----- nvinfo : EIATTR_CRS_STACK_SIZE
	.align		4
.L_41:
        /*0384*/ 	.byte	0x04, 0x1e
        /*0386*/ 	.short	(.L_43 - .L_42)
.L_42:
        /*0388*/ 	.word	0x00000000


	//----- nvinfo : EIATTR_CBANK_PARAM_SIZE
	.align		4
.L_43:
        /*038c*/ 	.byte	0x03, 0x19
        /*038e*/ 	.short	0x0470


	//----- nvinfo : EIATTR_PARAM_CBANK
	.align		4
        /*0390*/ 	.byte	0x04, 0x0a
        /*0392*/ 	.short	(.L_45 - .L_44)
	.align		4
.L_44:
        /*0394*/ 	.word	index@(.nv.constant0._ZN7cutlass13device_kernelINS_4gemm6kernel13GemmUniversalIN4cute5tupleIJiiiiEEENS1_10collective13CollectiveMmaINS1_34MainloopSm90TmaGmmaWarpSpecializedILi5ENS5_IJNS4_1CILi1EEESB_SB_EEENS1_32KernelTmaWarpSpecializedPingpongEEENS5_IJNSA_ILi64EEENSA_ILi256EEENSA_ILi128EEEEEEaNS5_IJlSB_lEEEaSJ_NS4_8TiledMMAINS4_8MMA_AtomIJNS4_4SM904GMMA27MMA_64x256x32_S32S8S8_SS_TNEEEENS4_6LayoutISC_NS5_IJNSA_ILi0EEESR_SR_EEEEENS5_IJNS4_10UnderscoreESU_SU_EEEEENS4_13SM90_TMA_LOADENS4_14ComposedLayoutINS4_7SwizzleILi3ELi4ELi3EEENS4_18smem_ptr_flag_bitsILi8EEENSQ_INS5_IJNSA_ILi8EEESH_EEENS5_IJSH_SB_EEEEEEEvNS4_8identityESX_S17_vS18_EENS_8epilogue10collective6detail29Sm90TmaWarpSpecializedAdapterINS1B_15DefaultEpilogueIaSJ_SJ_NS1A_6thread17LinearCombinationIaLi1EiiLNS1F_9ScaleType4KindE0ELNS_15FloatRoundStyleE2EaEENS1_15EpilogueDefaultEEEEEvvEEEEvNT_6ParamsE)
        /*0398*/ 	.short	0x0210
        /*039a*/ 	.short	0x0470


	//----- nvinfo : EIATTR_SW_WAR
	.align		4
.L_45:
        /*039c*/ 	.byte	0x04, 0x36
        /*039e*/ 	.short	(.L_47 - .L_46)
.L_46:
        /*03a0*/ 	.word	0x00000008
.L_47:


//--------------------- .nv.callgraph             --------------------------
	.section	.nv.callgraph,"",@"SHT_CUDA_CALLGRAPH"
	.align	4
	.sectionentsize	8
	.align		4
        /*0000*/ 	.word	0x00000000
	.align		4
        /*0004*/ 	.word	0xffffffff
	.align		4
        /*0008*/ 	.word	index@(_ZN7cutlass13device_kernelINS_4gemm6kernel13GemmUniversalIN4cute5tupleIJiiiiEEENS1_10collective13CollectiveMmaINS1_34MainloopSm90TmaGmmaWarpSpecializedILi5ENS5_IJNS4_1CILi1EEESB_SB_EEENS1_32KernelTmaWarpSpecializedPingpongEEENS5_IJNSA_ILi64EEENSA_ILi256EEENSA_ILi128EEEEEEaNS5_IJlSB_lEEEaSJ_NS4_8TiledMMAINS4_8MMA_AtomIJNS4_4SM904GMMA27MMA_64x256x32_S32S8S8_SS_TNEEEENS4_6LayoutISC_NS5_IJNSA_ILi0EEESR_SR_EEEEENS5_IJNS4_10UnderscoreESU_SU_EEEEENS4_13SM90_TMA_LOADENS4_14ComposedLayoutINS4_7SwizzleILi3ELi4ELi3EEENS4_18smem_ptr_flag_bitsILi8EEENSQ_INS5_IJNSA_ILi8EEESH_EEENS5_IJSH_SB_EEEEEEEvNS4_8identityESX_S17_vS18_EENS_8epilogue10collective6detail29Sm90TmaWarpSpecializedAdapterINS1B_15DefaultEpilogueIaSJ_SJ_NS1A_6thread17LinearCombinationIaLi1EiiLNS1F_9ScaleType4KindE0ELNS_15FloatRoundStyleE2EaEENS1_15EpilogueDefaultEEEEEvvEEEEvNT_6ParamsE)
	.align		4
        /*000c*/ 	.word	index@(__assertfail)
	.align		4
        /*0010*/ 	.word	0x00000000
	.align		4
        /*0014*/ 	.word	0xfffffffe
	.align		4
        /*0018*/ 	.word	0x00000000
	.align		4
        /*001c*/ 	.word	0xfffffffd
	.align		4
        /*0020*/ 	.word	0x00000000
	.align		4
        /*0024*/ 	.word	0xfffffffc


//--------------------- .nv.constant4             --------------------------
	.section	.nv.constant4,"a",@progbits
	.align	8
	.align		8
.nv.constant4:
        /*0000*/ 	.dword	__assertfail
	.align		8
        /*0008*/ 	.dword	__unnamed_1
	.align		8
        /*0010*/ 	.dword	_ZN40_INTERNAL_6c395ab7_4_k_cu_f07a33cc_308504cuda3std3__45__cpo5beginE
	.align		8
        /*0018*/ 	.dword	_ZN40_INTERNAL_6c395ab7_4_k_cu_f07a33cc_308504cuda3std3__45__cpo3endE
	.align		8
        /*0020*/ 	.dword	_ZN40_INTERNAL_6c395ab7_4_k_cu_f07a33cc_308504cuda3std3__45__cpo6cbeginE
	.align		8
        /*0028*/ 	.dword	_ZN40_INTERNAL_6c395ab7_4_k_cu_f07a33cc_308504cuda3std3__45__cpo4cendE
	.align		8
        /*0030*/ 	.dword	_ZN40_INTERNAL_6c395ab7_4_k_cu_f07a33cc_308504cuda3std3__442_GLOBAL__N__6c395ab7_4_k_cu_f07a33cc_308506ignoreE
	.align		8
        /*0038*/ 	.dword	_ZN40_INTERNAL_6c395ab7_4_k_cu_f07a33cc_308504cuda3std3__419piecewise_constructE
	.align		8
        /*0040*/ 	.dword	_ZN40_INTERNAL_6c395ab7_4_k_cu_f07a33cc_308504cuda3std3__48in_placeE
	.align		8
        /*0048*/ 	.dword	_ZN40_INTERNAL_6c395ab7_4_k_cu_f07a33cc_308504cuda3std6ranges3__45__cpo4swapE
	.align		8
        /*0050*/ 	.dword	_ZN40_INTERNAL_6c395ab7_4_k_cu_f07a33cc_308504cuda3std6ranges3__45__cpo9iter_moveE
	.align		8
        /*0058*/ 	.dword	_ZN40_INTERNAL_6c395ab7_4_k_cu_f07a33cc_308504cute7productE
	.align		8
        /*0060*/ 	.dword	_ZN40_INTERNAL_6c395ab7_4_k_cu_f07a33cc_308504cute1_E
	.align		8
        /*0068*/ 	.dword	$str$22
	.align		8
        /*0070*/ 	.dword	$str$23


//--------------------- .text._ZN7cutlass13device_kernelINS_4gemm6kernel13GemmUniversalIN4cute5tupleIJiiiiEEENS1_10collective13CollectiveMmaINS1_34MainloopSm90TmaGmmaWarpSpecializedILi5ENS5_IJNS4_1CILi1EEESB_SB_EEENS1_32KernelTmaWarpSpecializedPingpongEEENS5_IJNSA_ILi64EEENSA_ILi256EEENSA_ILi128EEEEEEaNS5_IJlSB_lEEEaSJ_NS4_8TiledMMAINS4_8MMA_AtomIJNS4_4SM904GMMA27MMA_64x256x32_S32S8S8_SS_TNEEEENS4_6LayoutISC_NS5_IJNSA_ILi0EEESR_SR_EEEEENS5_IJNS4_10UnderscoreESU_SU_EEEEENS4_13SM90_TMA_LOADENS4_14ComposedLayoutINS4_7SwizzleILi3ELi4ELi3EEENS4_18smem_ptr_flag_bitsILi8EEENSQ_INS5_IJNSA_ILi8EEESH_EEENS5_IJSH_SB_EEEEEEEvNS4_8identityESX_S17_vS18_EENS_8epilogue10collective6detail29Sm90TmaWarpSpecializedAdapterINS1B_15DefaultEpilogueIaSJ_SJ_NS1A_6thread17LinearCombinationIaLi1EiiLNS1F_9ScaleType4KindE0ELNS_15FloatRoundStyleE2EaEENS1_15EpilogueDefaultEEEEEvvEEEEvNT_6ParamsE --------------------------
	.section	.text._ZN7cutlass13device_kernelINS_4gemm6kernel13GemmUniversalIN4cute5tupleIJiiiiEEENS1_10collective13CollectiveMmaINS1_34MainloopSm90TmaGmmaWarpSpecializedILi5ENS5_IJNS4_1CILi1EEESB_SB_EEENS1_32KernelTmaWarpSpecializedPingpongEEENS5_IJNSA_ILi64EEENSA_ILi256EEENSA_ILi128EEEEEEaNS5_IJlSB_lEEEaSJ_NS4_8TiledMMAINS4_8MMA_AtomIJNS4_4SM904GMMA27MMA_64x256x32_S32S8S8_SS_TNEEEENS4_6LayoutISC_NS5_IJNSA_ILi0EEESR_SR_EEEEENS5_IJNS4_10UnderscoreESU_SU_EEEEENS4_13SM90_TMA_LOADENS4_14ComposedLayoutINS4_7SwizzleILi3ELi4ELi3EEENS4_18smem_ptr_flag_bitsILi8EEENSQ_INS5_IJNSA_ILi8EEESH_EEENS5_IJSH_SB_EEEEEEEvNS4_8identityESX_S17_vS18_EENS_8epilogue10collective6detail29Sm90TmaWarpSpecializedAdapterINS1B_15DefaultEpilogueIaSJ_SJ_NS1A_6thread17LinearCombinationIaLi1EiiLNS1F_9ScaleType4KindE0ELNS_15FloatRoundStyleE2EaEENS1_15EpilogueDefaultEEEEEvvEEEEvNT_6ParamsE,"ax",@progbits
	.align	128
.text._ZN7cutlass13device_kernelINS_4gemm6kernel13GemmUniversalIN4cute5tupleIJiiiiEEENS1_10collective13CollectiveMmaINS1_34MainloopSm90TmaGmmaWarpSpecializedILi5ENS5_IJNS4_1CILi1EEESB_SB_EEENS1_32KernelTmaWarpSpecializedPingpongEEENS5_IJNSA_ILi64EEENSA_ILi256EEENSA_ILi128EEEEEEaNS5_IJlSB_lEEEaSJ_NS4_8TiledMMAINS4_8MMA_AtomIJNS4_4SM904GMMA27MMA_64x256x32_S32S8S8_SS_TNEEEENS4_6LayoutISC_NS5_IJNSA_ILi0EEESR_SR_EEEEENS5_IJNS4_10UnderscoreESU_SU_EEEEENS4_13SM90_TMA_LOADENS4_14ComposedLayoutINS4_7SwizzleILi3ELi4ELi3EEENS4_18smem_ptr_flag_bitsILi8EEENSQ_INS5_IJNSA_ILi8EEESH_EEENS5_IJSH_SB_EEEEEEEvNS4_8identityESX_S17_vS18_EENS_8epilogue10collective6detail29Sm90TmaWarpSpecializedAdapterINS1B_15DefaultEpilogueIaSJ_SJ_NS1A_6thread17LinearCombinationIaLi1EiiLNS1F_9ScaleType4KindE0ELNS_15FloatRoundStyleE2EaEENS1_15EpilogueDefaultEEEEEvvEEEEvNT_6ParamsE:
        .type           _ZN7cutlass13device_kernelINS_4gemm6kernel13GemmUniversalIN4cute5tupleIJiiiiEEENS1_10collective13CollectiveMmaINS1_34MainloopSm90TmaGmmaWarpSpecializedILi5ENS5_IJNS4_1CILi1EEESB_SB_EEENS1_32KernelTmaWarpSpecializedPingpongEEENS5_IJNSA_ILi64EEENSA_ILi256EEENSA_ILi128EEEEEEaNS5_IJlSB_lEEEaSJ_NS4_8TiledMMAINS4_8MMA_AtomIJNS4_4SM904GMMA27MMA_64x256x32_S32S8S8_SS_TNEEEENS4_6LayoutISC_NS5_IJNSA_ILi0EEESR_SR_EEEEENS5_IJNS4_10UnderscoreESU_SU_EEEEENS4_13SM90_TMA_LOADENS4_14ComposedLayoutINS4_7SwizzleILi3ELi4ELi3EEENS4_18smem_ptr_flag_bitsILi8EEENSQ_INS5_IJNSA_ILi8EEESH_EEENS5_IJSH_SB_EEEEEEEvNS4_8identityESX_S17_vS18_EENS_8epilogue10collective6detail29Sm90TmaWarpSpecializedAdapterINS1B_15DefaultEpilogueIaSJ_SJ_NS1A_6thread17LinearCombinationIaLi1EiiLNS1F_9ScaleType4KindE0ELNS_15FloatRoundStyleE2EaEENS1_15EpilogueDefaultEEEEEvvEEEEvNT_6ParamsE,@function
        .size           _ZN7cutlass13device_kernelINS_4gemm6kernel13GemmUniversalIN4cute5tupleIJiiiiEEENS1_10collective13CollectiveMmaINS1_34MainloopSm90TmaGmmaWarpSpecializedILi5ENS5_IJNS4_1CILi1EEESB_SB_EEENS1_32KernelTmaWarpSpecializedPingpongEEENS5_IJNSA_ILi64EEENSA_ILi256EEENSA_ILi128EEEEEEaNS5_IJlSB_lEEEaSJ_NS4_8TiledMMAINS4_8MMA_AtomIJNS4_4SM904GMMA27MMA_64x256x32_S32S8S8_SS_TNEEEENS4_6LayoutISC_NS5_IJNSA_ILi0EEESR_SR_EEEEENS5_IJNS4_10UnderscoreESU_SU_EEEEENS4_13SM90_TMA_LOADENS4_14ComposedLayoutINS4_7SwizzleILi3ELi4ELi3EEENS4_18smem_ptr_flag_bitsILi8EEENSQ_INS5_IJNSA_ILi8EEESH_EEENS5_IJSH_SB_EEEEEEEvNS4_8identityESX_S17_vS18_EENS_8epilogue10collective6detail29Sm90TmaWarpSpecializedAdapterINS1B_15DefaultEpilogueIaSJ_SJ_NS1A_6thread17LinearCombinationIaLi1EiiLNS1F_9ScaleType4KindE0ELNS_15FloatRoundStyleE2EaEENS1_15EpilogueDefaultEEEEEvvEEEEvNT_6ParamsE,(.L_x_331 - _ZN7cutlass13device_kernelINS_4gemm6kernel13GemmUniversalIN4cute5tupleIJiiiiEEENS1_10collective13CollectiveMmaINS1_34MainloopSm90TmaGmmaWarpSpecializedILi5ENS5_IJNS4_1CILi1EEESB_SB_EEENS1_32KernelTmaWarpSpecializedPingpongEEENS5_IJNSA_ILi64EEENSA_ILi256EEENSA_ILi128EEEEEEaNS5_IJlSB_lEEEaSJ_NS4_8TiledMMAINS4_8MMA_AtomIJNS4_4SM904GMMA27MMA_64x256x32_S32S8S8_SS_TNEEEENS4_6LayoutISC_NS5_IJNSA_ILi0EEESR_SR_EEEEENS5_IJNS4_10UnderscoreESU_SU_EEEEENS4_13SM90_TMA_LOADENS4_14ComposedLayoutINS4_7SwizzleILi3ELi4ELi3EEENS4_18smem_ptr_flag_bitsILi8EEENSQ_INS5_IJNSA_ILi8EEESH_EEENS5_IJSH_SB_EEEEEEEvNS4_8identityESX_S17_vS18_EENS_8epilogue10collective6detail29Sm90TmaWarpSpecializedAdapterINS1B_15DefaultEpilogueIaSJ_SJ_NS1A_6thread17LinearCombinationIaLi1EiiLNS1F_9ScaleType4KindE0ELNS_15FloatRoundStyleE2EaEENS1_15EpilogueDefaultEEEEEvvEEEEvNT_6ParamsE)
        .other          _ZN7cutlass13device_kernelINS_4gemm6kernel13GemmUniversalIN4cute5tupleIJiiiiEEENS1_10collective13CollectiveMmaINS1_34MainloopSm90TmaGmmaWarpSpecializedILi5ENS5_IJNS4_1CILi1EEESB_SB_EEENS1_32KernelTmaWarpSpecializedPingpongEEENS5_IJNSA_ILi64EEENSA_ILi256EEENSA_ILi128EEEEEEaNS5_IJlSB_lEEEaSJ_NS4_8TiledMMAINS4_8MMA_AtomIJNS4_4SM904GMMA27MMA_64x256x32_S32S8S8_SS_TNEEEENS4_6LayoutISC_NS5_IJNSA_ILi0EEESR_SR_EEEEENS5_IJNS4_10UnderscoreESU_SU_EEEEENS4_13SM90_TMA_LOADENS4_14ComposedLayoutINS4_7SwizzleILi3ELi4ELi3EEENS4_18smem_ptr_flag_bitsILi8EEENSQ_INS5_IJNSA_ILi8EEESH_EEENS5_IJSH_SB_EEEEEEEvNS4_8identityESX_S17_vS18_EENS_8epilogue10collective6detail29Sm90TmaWarpSpecializedAdapterINS1B_15DefaultEpilogueIaSJ_SJ_NS1A_6thread17LinearCombinationIaLi1EiiLNS1F_9ScaleType4KindE0ELNS_15FloatRoundStyleE2EaEENS1_15EpilogueDefaultEEEEEvvEEEEvNT_6ParamsE,@"STO_CUDA_ENTRY STV_DEFAULT"
_ZN7cutlass13device_kernelINS_4gemm6kernel13GemmUniversalIN4cute5tupleIJiiiiEEENS1_10collective13CollectiveMmaINS1_34MainloopSm90TmaGmmaWarpSpecializedILi5ENS5_IJNS4_1CILi1EEESB_SB_EEENS1_32KernelTmaWarpSpecializedPingpongEEENS5_IJNSA_ILi64EEENSA_ILi256EEENSA_ILi128EEEEEEaNS5_IJlSB_lEEEaSJ_NS4_8TiledMMAINS4_8MMA_AtomIJNS4_4SM904GMMA27MMA_64x256x32_S32S8S8_SS_TNEEEENS4_6LayoutISC_NS5_IJNSA_ILi0EEESR_SR_EEEEENS5_IJNS4_10UnderscoreESU_SU_EEEEENS4_13SM90_TMA_LOADENS4_14ComposedLayoutINS4_7SwizzleILi3ELi4ELi3EEENS4_18smem_ptr_flag_bitsILi8EEENSQ_INS5_IJNSA_ILi8EEESH_EEENS5_IJSH_SB_EEEEEEEvNS4_8identityESX_S17_vS18_EENS_8epilogue10collective6detail29Sm90TmaWarpSpecializedAdapterINS1B_15DefaultEpilogueIaSJ_SJ_NS1A_6thread17LinearCombinationIaLi1EiiLNS1F_9ScaleType4KindE0ELNS_15FloatRoundStyleE2EaEENS1_15EpilogueDefaultEEEEEvvEEEEvNT_6ParamsE:
[----:B------:R-:W0:Y:S02]  /*0000*/  LDC R1, c[0x0][0x28] ;  /* 0x00000a00ff017b82 */ /* 0x000e240000000800 */
[----:B0-----:R-:W-:Y:S01]  /*0010*/  VIADD R1, R1, 0xfffffff8 ;  /* 0xfffffff801017836 */ /* 0x001fe20000000000 */
[----:B------:R-:W0:Y:S01]  /*0020*/  S2R R4, SR_TID.X ;  /* 0x0000000000047919 */ /* 0x000e220000002100 */
[----:B------:R-:W-:Y:S01]  /*0030*/  ELECT P0, URZ, PT ;  /* 0x00000000003f782f */ /* 0x000fe20003800000 */
[----:B------:R-:W-:Y:S01]  /*0040*/  BSSY B0, `(.L_x_0) ;  /* 0x000000f000007945 */ /* 0x000fe20003800000 */
[--C-:B0-----:R-:W-:Y:S02]  /*0050*/  SHF.R.U32.HI R0, RZ, 0x5, R4.reuse ;  /* 0x00000005ff007819 */ /* 0x101fe40000011604 */
[----:B------:R-:W-:-:S03]  /*0060*/  SHF.R.U32.HI R5, RZ, 0x7, R4 ;  /* 0x00000007ff057819 */ /* 0x000fc60000011604 */
[----:B------:R-:W0:Y:S04]  /*0070*/  SHFL.IDX PT, R2, R0, RZ, 0x1f ;  /* 0x00001fff00027589 */ /* 0x000e2800000e0000 */
[----:B------:R1:W2:Y:S01]  /*0080*/  SHFL.IDX PT, R8, R5, RZ, 0x1f ;  /* 0x00001fff05087589 */ /* 0x0002a200000e0000 */
[----:B0-----:R-:W-:-:S13]  /*0090*/  ISETP.NE.OR P0, PT, R2, RZ, !P0 ;  /* 0x000000ff0200720c */ /* 0x001fda0004705670 */
[----:B-12---:R-:W-:Y:S05]  /*00a0*/  @P0 BRA `(.L_x_1) ;  /* 0x0000000000200947 */ /* 0x006fea0003800000 */
[----:B------:R-:W-:Y:S02]  /*00b0*/  ULDC.64 UR4, c[0x0][0x198] ;  /* 0x0000660000047ab9 */ /* 0x000fe40000000a00 */
[----:B------:R-:W-:Y:S02]  /*00c0*/  UIADD3 UR6, UP0, UR4, 0xf0, URZ ;  /* 0x000000f004067890 */ /* 0x000fe4000ff1e03f */
[----:B------:R-:W-:Y:S02]  /*00d0*/  UIADD3 UR4, UP1, UR4, 0x1f0, URZ ;  /* 0x000001f004047890 */ /* 0x000fe4000ff3e03f */
[----:B------:R-:W-:Y:S02]  /*00e0*/  UIADD3.X UR7, URZ, UR5, URZ, UP0, !UPT ;  /* 0x000000053f077290 */ /* 0x000fe400087fe43f */
[----:B------:R-:W-:-:S07]  /*00f0*/  UIADD3.X UR5, URZ, UR5, URZ, UP1, !UPT ;  /* 0x000000053f057290 */ /* 0x000fce0008ffe43f */
[----:B------:R0:W-:Y:S02]  /*0100*/  UTMACCTL.PF [UR6] ;  /* 0x00000000060079b9 */ /* 0x0001e40008040000 */
[----:B------:R0:W-:Y:S02]  /*0110*/  UTMACCTL.PF [UR4] ;  /* 0x00000000040079b9 */ /* 0x0001e40008040000 */
[----:B0-----:R-:W-:Y:S01]  /*0120*/  NOP ;  /* 0x0000000000007918 */ /* 0x001fe20000000000 */
.L_x_1:
[----:B------:R-:W-:Y:S05]  /*0130*/  BSYNC B0 ;  /* 0x0000000000007941 */ /* 0x000fea0003800000 */
.L_x_0:
[----:B------:R-:W0:Y:S02]  /*0140*/  SHFL.IDX PT, R3, R0, RZ, 0x1f ;  /* 0x00001fff00037589 */ /* 0x000e2400000e0000 */
[----:B0-----:R-:W-:-:S13]  /*0150*/  ISETP.NE.AND P0, PT, R3, RZ, PT ;  /* 0x000000ff0300720c */ /* 0x001fda0003f05270 */
[----:B------:R-:W-:Y:S05]  /*0160*/  @P0 BRA `(.L_x_2) ;  /* 0x0000000000600947 */ /* 0x000fea0003800000 */
[----:B------:R-:W0:Y:S01]  /*0170*/  S2UR UR8, SR_CgaCtaId ;  /* 0x00000000000879c3 */ /* 0x000e220000008800 */
[----:B------:R-:W-:Y:S01]  /*0180*/  UMOV UR4, 0x400 ;  /* 0x0000040000047882 */ /* 0x000fe20000000000 */
[----:B------:R-:W-:Y:S01]  /*0190*/  UMOV UR5, 0x1 ;  /* 0x0000000100057882 */ /* 0x000fe20000000000 */
[----:B------:R-:W-:Y:S01]  /*01a0*/  UMOV UR6, 0x80 ;  /* 0x0000008000067882 */ /* 0x000fe20000000000 */
[----:B------:R-:W-:Y:S01]  /*01b0*/  ELECT P0, URZ, PT ;  /* 0x00000000003f782f */ /* 0x000fe20003800000 */
[----:B------:R-:W-:-:S04]  /*01c0*/  UIADD3 UR6, -UR6, 0x100000, URZ ;  /* 0x0010000006067890 */ /* 0x000fc8000fffe13f */
[----:B------:R-:W-:Y:S02]  /*01d0*/  USHF.L.U32 UR7, UR6, 0xb, URZ ;  /* 0x0000000b06077899 */ /* 0x000fe4000800063f */
[----:B------:R-:W-:Y:S02]  /*01e0*/  USHF.L.U32 UR6, UR6, 0x1, URZ ;  /* 0x0000000106067899 */ /* 0x000fe4000800063f */
[----:B0-----:R-:W-:Y:S02]  /*01f0*/  ULEA UR8, UR8, UR4, 0x18 ;  /* 0x0000000408087291 */ /* 0x001fe4000f8ec03f */
[----:B------:R-:W-:-:S04]  /*0200*/  UIADD3 UR4, -UR5, 0x100000, URZ ;  /* 0x0010000005047890 */ /* 0x000fc8000fffe13f */
[----:B------:R-:W-:Y:S02]  /*0210*/  USHF.L.U32 UR5, UR4, 0xb, URZ ;  /* 0x0000000b04057899 */ /* 0x000fe4000800063f */
[----:B------:R-:W-:Y:S01]  /*0220*/  USHF.L.U32 UR4, UR4, 0x1, URZ ;  /* 0x0000000104047899 */ /* 0x000fe2000800063f */
[----:B------:R-:W0:Y:S11]  /*0230*/  FENCE.VIEW.ASYNC.S ;  /* 0x00000000000073c6 */ /* 0x000e360000000000 */
[----:B0-----:R0:W1:Y:S01]  /*0240*/  SYNCS.EXCH.64 URZ, [UR8], UR4 ;  /* 0x00000004083f75b2 */ /* 0x0010620008000100 */
[----:B------:R0:W2:Y:S01]  /*0250*/  SYNCS.EXCH.64 URZ, [UR8+0x28], UR6 ;  /* 0x00002806083f75b2 */ /* 0x0000a20008000100 */
[----:B------:R0:W3:Y:S01]  /*0260*/  SYNCS.EXCH.64 URZ, [UR8+0x8], UR4 ;  /* 0x00000804083f75b2 */ /* 0x0000e20008000100 */
[----:B------:R0:W4:Y:S01]  /*0270*/  SYNCS.EXCH.64 URZ, [UR8+0x30], UR6 ;  /* 0x00003006083f75b2 */ /* 0x0001220008000100 */
[----:B------:R0:W0:Y:S01]  /*0280*/  SYNCS.EXCH.64 URZ, [UR8+0x10], UR4 ;  /* 0x00001004083f75b2 */ /* 0x0000220008000100 */
[----:B------:R0:W0:Y:S01]  /*0290*/  SYNCS.EXCH.64 URZ, [UR8+0x38], UR6 ;  /* 0x00003806083f75b2 */ /* 0x0000220008000100 */
[----:B------:R0:W0:Y:S01]  /*02a0*/  SYNCS.EXCH.64 URZ, [UR8+0x18], UR4 ;  /* 0x00001804083f75b2 */ /* 0x0000220008000100 */
[----:B------:R0:W0:Y:S01]  /*02b0*/  SYNCS.EXCH.64 URZ, [UR8+0x40], UR6 ;  /* 0x00004006083f75b2 */ /* 0x0000220008000100 */
[----:B------:R0:W0:Y:S01]  /*02c0*/  SYNCS.EXCH.64 URZ, [UR8+0x20], UR4 ;  /* 0x00002004083f75b2 */ /* 0x0000220008000100 */
[----:B------:R0:W0:Y:S01]  /*02d0*/  SYNCS.EXCH.64 URZ, [UR8+0x48], UR6 ;  /* 0x00004806083f75b2 */ /* 0x0000220008000100 */
[----:B------:R-:W-:Y:S01]  /*02e0*/  NOP ;  /* 0x0000000000007918 */ /* 0x000fe20000000000 */
.L_x_2:
[----:B------:R-:W5:Y:S01]  /*02f0*/  SHFL.IDX PT, R6, R0, RZ, 0x1f ;  /* 0x00001fff00067589 */ /* 0x000f6200000e0000 */
[----:B------:R-:W-:Y:S01]  /*0300*/  ELECT P0, URZ, PT ;  /* 0x00000000003f782f */ /* 0x000fe20003800000 */
[----:B------:R-:W-:Y:S01]  /*0310*/  NOP ;  /* 0x0000000000007918 */ /* 0x000fe20000000000 */
[----:B------:R-:W-:Y:S01]  /*0320*/  ELECT P1, URZ, PT ;  /* 0x00000000003f782f */ /* 0x000fe20003820000 */
[----:B------:R-:W1:Y:S01]  /*0330*/  SHFL.IDX PT, R3, R0, RZ, 0x1f ;  /* 0x00001fff00037589 */ /* 0x000e6200000e0000 */
[----:B0-----:R-:W-:Y:S01]  /*0340*/  UMOV UR4, 0x20 ;  /* 0x0000002000047882 */ /* 0x001fe20000000000 */
[----:B------:R-:W-:Y:S01]  /*0350*/  UMOV UR11, 0x80 ;  /* 0x00000080000b7882 */ /* 0x000fe20000000000 */
[----:B------:R-:W-:Y:S01]  /*0360*/  NOP ;  /* 0x0000000000007918 */ /* 0x000fe20000000000 */
[C---:B------:R-:W-:Y:S01]  /*0370*/  VIADD R33, R8.reuse, 0xffffffff ;  /* 0xffffffff08217836 */ /* 0x040fe20000000000 */
[----:B------:R-:W0:Y:S01]  /*0380*/  SHFL.IDX PT, R5, R5, RZ, 0x1f ;  /* 0x00001fff05057589 */ /* 0x000e2200000e0000 */
[----:B------:R-:W-:Y:S01]  /*0390*/  ULDC.64 UR36, c[0x0][0x208] ;  /* 0x0000820000247ab9 */ /* 0x000fe20000000a00 */
[----:B------:R-:W-:-:S02]  /*03a0*/  ISETP.NE.AND P2, PT, R8, RZ, PT ;  /* 0x000000ff0800720c */ /* 0x000fc40003f45270 */
[----:B------:R-:W-:Y:S02]  /*03b0*/  ISETP.GE.U32.AND P3, PT, R33, 0x2, PT ;  /* 0x000000022100780c */ /* 0x000fe40003f66070 */
[----:B-----5:R-:W-:Y:S02]  /*03c0*/  ISETP.NE.OR P0, PT, R6, RZ, !P0 ;  /* 0x000000ff0600720c */ /* 0x020fe40004705670 */
[----:B-1----:R-:W-:Y:S02]  /*03d0*/  ISETP.NE.OR P1, PT, R3, RZ, !P1 ;  /* 0x000000ff0300720c */ /* 0x002fe40004f25670 */
[----:B------:R-:W-:-:S04]  /*03e0*/  SHF.R.S32.HI R3, RZ, 0x1f, R2 ;  /* 0x0000001fff037819 */ /* 0x000fc80000011402 */
[----:B------:R-:W-:-:S05]  /*03f0*/  LEA.HI R3, R3, R2, RZ, 0x2 ;  /* 0x0000000203037211 */ /* 0x000fca00078f10ff */
[----:B------:R-:W-:Y:S01]  /*0400*/  VOTEU.ALL UP0, P0 ;  /* 0x00000000003f7886 */ /* 0x000fe20000000000 */
[----:B------:R-:W-:Y:S01]  /*0410*/  LOP3.LUT R3, R3, 0xfffffffc, RZ, 0xc0, !PT ;  /* 0xfffffffc03037812 */ /* 0x000fe200078ec0ff */
[----:B------:R-:W-:-:S03]  /*0420*/  VOTEU.ALL UP1, P1 ;  /* 0x00000000003f7886 */ /* 0x000fc60000820000 */
[----:B------:R-:W1:Y:S01]  /*0430*/  @!UP0 S2UR UR7, SR_CgaCtaId ;  /* 0x00000000000789c3 */ /* 0x000e620000008800 */
[----:B------:R-:W-:Y:S01]  /*0440*/  @!UP0 UMOV UR6, 0x400 ;  /* 0x0000040000068882 */ /* 0x000fe20000000000 */
[----:B------:R-:W-:-:S04]  /*0450*/  @!UP0 UIADD3 UR4, -UR4, 0x100000, URZ ;  /* 0x0010000004048890 */ /* 0x000fc8000fffe13f */
[----:B------:R-:W-:Y:S02]  /*0460*/  @!UP0 USHF.L.U32 UR5, UR4, 0xb, URZ ;  /* 0x0000000b04058899 */ /* 0x000fe4000800063f */
[----:B------:R-:W-:Y:S01]  /*0470*/  @!UP0 USHF.L.U32 UR4, UR4, 0x1, URZ ;  /* 0x0000000104048899 */ /* 0x000fe2000800063f */
[----:B------:R-:W-:Y:S01]  /*0480*/  IMAD.IADD R0, R2, 0x1, -R3 ;  /* 0x0000000102007824 */ /* 0x000fe200078e0a03 */
[----:B------:R-:W-:Y:S01]  /*0490*/  @!UP1 UMOV UR9, 0x400 ;  /* 0x0000040000099882 */ /* 0x000fe20000000000 */
[----:B------:R-:W-:Y:S01]  /*04a0*/  VOTEU.ALL UP2, P1 ;  /* 0x00000000003f7886 */ /* 0x000fe20000840000 */
[----:B------:R-:W-:Y:S01]  /*04b0*/  VOTEU.ALL UP3, P1 ;  /* 0x00000000003f7886 */ /* 0x000fe20000860000 */
[----:B------:R-:W-:Y:S01]  /*04c0*/  VOTEU.ALL UP4, P1 ;  /* 0x00000000003f7886 */ /* 0x000fe20000880000 */
[----:B------:R-:W5:Y:S01]  /*04d0*/  @!UP1 S2UR UR10, SR_CgaCtaId ;  /* 0x00000000000a99c3 */ /* 0x000f620000008800 */
[----:B------:R-:W-:Y:S01]  /*04e0*/  VOTEU.ALL UP5, P1 ;  /* 0x00000000003f7886 */ /* 0x000fe200008a0000 */
[----:B------:R-:W-:-:S04]  /*04f0*/  SHF.R.S32.HI R3, RZ, 0x1f, R4 ;  /* 0x0000001fff037819 */ /* 0x000fc80000011404 */
[----:B------:R-:W-:-:S04]  /*0500*/  LEA.HI R3, R3, R4, RZ, 0x7 ;  /* 0x0000000403037211 */ /* 0x000fc800078f38ff */
[----:B------:R-:W-:-:S05]  /*0510*/  LOP3.LUT R3, R3, 0xffffff80, RZ, 0xc0, !PT ;  /* 0xffffff8003037812 */ /* 0x000fca00078ec0ff */
[----:B------:R-:W-:Y:S01]  /*0520*/  IMAD.IADD R3, R4, 0x1, -R3 ;  /* 0x0000000104037824 */ /* 0x000fe200078e0a03 */
[----:B-1----:R-:W-:Y:S02]  /*0530*/  @!UP0 ULEA UR8, UR7, UR6, 0x18 ;  /* 0x0000000607088291 */ /* 0x002fe4000f8ec03f */
[----:B------:R-:W-:-:S04]  /*0540*/  @!UP1 UIADD3 UR6, -UR11, 0x100000, URZ ;  /* 0x001000000b069890 */ /* 0x000fc8000fffe13f */
[----:B------:R-:W-:Y:S02]  /*0550*/  @!UP1 USHF.L.U32 UR7, UR6, 0xb, URZ ;  /* 0x0000000b06079899 */ /* 0x000fe4000800063f */
[----:B------:R-:W-:Y:S01]  /*0560*/  @!UP1 USHF.L.U32 UR6, UR6, 0x1, URZ ;  /* 0x0000000106069899 */ /* 0x000fe2000800063f */
[----:B------:R-:W-:Y:S01]  /*0570*/  VOTEU.ALL UP0, P0 ;  /* 0x00000000003f7886 */ /* 0x000fe20000000000 */
[----:B-----5:R-:W-:Y:S01]  /*0580*/  @!UP1 ULEA UR9, UR10, UR9, 0x18 ;  /* 0x000000090a099291 */ /* 0x020fe2000f8ec03f */
[----:B------:R-:W-:Y:S02]  /*0590*/  VOTEU.ALL UP1, P0 ;  /* 0x00000000003f7886 */ /* 0x000fe40000020000 */
[----:B------:R-:W-:Y:S01]  /*05a0*/  ULDC.64 UR10, c[0x0][0x598] ;  /* 0x00016600000a7ab9 */ /* 0x000fe20000000a00 */
[----:B------:R-:W-:Y:S01]  /*05b0*/  ISETP.NE.AND P0, PT, R0, 0x3, PT ;  /* 0x000000030000780c */ /* 0x000fe20003f05270 */
[----:B------:R-:W1:Y:S02]  /*05c0*/  FENCE.VIEW.ASYNC.S ;  /* 0x00000000000073c6 */ /* 0x000e640000000000 */
[----:B-1----:R1:W2:Y:S01]  /*05d0*/  @!UP0 SYNCS.EXCH.64 URZ, [UR8+0x80], UR4 ;  /* 0x00008004083f85b2 */ /* 0x0022a20008000100 */
[----:B------:R-:W-:-:S02]  /*05e0*/  ISETP.NE.U32.AND P1, PT, RZ, UR10, PT ;  /* 0x0000000aff007c0c */ /* 0x000fc4000bf25070 */
[----:B------:R-:W-:Y:S02]  /*05f0*/  ISETP.EQ.OR P0, PT, R0, RZ, !P0 ;  /* 0x000000ff0000720c */ /* 0x000fe40004702670 */
[----:B------:R-:W-:Y:S02]  /*0600*/  ISETP.NE.AND.EX P1, PT, RZ, UR11, PT, P1 ;  /* 0x0000000bff007c0c */ /* 0x000fe4000bf25310 */
[----:B------:R-:W-:-:S04]  /*0610*/  ISETP.EQ.AND P0, PT, R8, RZ, P0 ;  /* 0x000000ff0800720c */ /* 0x000fc80000702270 */
[----:B------:R-:W-:-:S04]  /*0620*/  SEL R16, RZ, 0x1, !P0 ;  /* 0x00000001ff107807 */ /* 0x000fc80004000000 */
[----:B------:R-:W-:Y:S01]  /*0630*/  SEL R16, R16, 0x2, P3 ;  /* 0x0000000210107807 */ /* 0x000fe20001800000 */
[----:B------:R1:W2:Y:S01]  /*0640*/  @!UP1 SYNCS.EXCH.64 URZ, [UR8+0x88], UR4 ;  /* 0x00008804083f95b2 */ /* 0x0002a20008000100 */
[----:B------:R-:W-:Y:S01]  /*0650*/  NOP ;  /* 0x0000000000007918 */ /* 0x000fe20000000000 */
[----:B------:R1:W2:Y:S01]  /*0660*/  @!UP2 SYNCS.EXCH.64 URZ, [UR9+0x60], UR6 ;  /* 0x00006006093fa5b2 */ /* 0x0002a20008000100 */
[----:B------:R1:W2:Y:S01]  /*0670*/  @!UP3 SYNCS.EXCH.64 URZ, [UR9+0x68], UR6 ;  /* 0x00006806093fb5b2 */ /* 0x0002a20008000100 */
[----:B------:R1:W2:Y:S01]  /*0680*/  @!UP4 SYNCS.EXCH.64 URZ, [UR9+0x70], UR6 ;  /* 0x00007006093fc5b2 */ /* 0x0002a20008000100 */
[----:B------:R1:W2:Y:S01]  /*0690*/  @!UP5 SYNCS.EXCH.64 URZ, [UR9+0x78], UR6 ;  /* 0x00007806093fd5b2 */ /* 0x0002a20008000100 */
[----:B------:R-:W-:Y:S01]  /*06a0*/  NOP ;  /* 0x0000000000007918 */ /* 0x000fe20000000000 */
[----:B--234-:R-:W-:Y:S06]  /*06b0*/  BAR.SYNC.DEFER_BLOCKING 0x0 ;  /* 0x0000000000007b1d */ /* 0x01cfec0000010000 */
[----:B01----:R-:W-:Y:S05]  /*06c0*/  @!P1 BRA `(.L_x_3) ;  /* 0x00000000001c9947 */ /* 0x003fea0003800000 */
[----:B------:R-:W0:Y:S02]  /*06d0*/  LDC.64 R6, c[0x0][0x598] ;  /* 0x00016600ff067b82 */ /* 0x000e240000000a00 */
[----:B0-----:R-:W2:Y:S02]  /*06e0*/  LDG.E.64 R6, desc[UR36][R6.64] ;  /* 0x0000002406067981 */ /* 0x001ea4000c1e1b00 */
[----:B--2---:R-:W-:-:S04]  /*06f0*/  ISETP.NE.U32.AND P0, PT, R6, RZ, PT ;  /* 0x000000ff0600720c */ /* 0x004fc80003f05070 */
[----:B------:R-:W-:-:S13]  /*0700*/  ISETP.NE.AND.EX P0, PT, R7, RZ, PT, P0 ;  /* 0x000000ff0700720c */ /* 0x000fda0003f05300 */
[----:B------:R-:W-:Y:S05]  /*0710*/  @!P0 BRA `(.L_x_3) ;  /* 0x0000000000088947 */ /* 0x000fea0003800000 */
[----:B------:R1:W5:Y:S01]  /*0720*/  LD.E R153, desc[UR36][R6.64] ;  /* 0x0000002406997980 */ /* 0x000362000c101900 */
[----:B------:R-:W-:Y:S05]  /*0730*/  BRA `(.L_x_4) ;  /* 0x0000000000247947 */ /* 0x000fea0003800000 */
.L_x_3:
[----:B------:R-:W-:Y:S02]  /*0740*/  ULDC.64 UR4, c[0x0][0x588] ;  /* 0x0001620000047ab9 */ /* 0x000fe40000000a00 */
[----:B------:R-:W-:-:S04]  /*0750*/  ISETP.NE.U32.AND P0, PT, RZ, UR4, PT ;  /* 0x00000004ff007c0c */ /* 0x000fc8000bf05070 */
[----:B------:R-:W-:-:S13]  /*0760*/  ISETP.NE.AND.EX P0, PT, RZ, UR5, PT, P0 ;  /* 0x00000005ff007c0c */ /* 0x000fda000bf05300 */
[----:B------:R-:W-:Y:S05]  /*0770*/  @!P0 BRA `(.L_x_5) ;  /* 0x00000000000c8947 */ /* 0x000fea0003800000 */
[----:B------:R-:W0:Y:S02]  /*0780*/  LDC.64 R6, c[0x0][0x588] ;  /* 0x00016200ff067b82 */ /* 0x000e240000000a00 */
[----:B0-----:R0:W5:Y:S01]  /*0790*/  LDG.E R153, desc[UR36][R6.64] ;  /* 0x0000002406997981 */ /* 0x001162000c1e1900 */
[----:B------:R-:W-:Y:S05]  /*07a0*/  BRA `(.L_x_4) ;  /* 0x0000000000087947 */ /* 0x000fea0003800000 */
.L_x_5:
[----:B------:R-:W-:Y:S02]  /*07b0*/  ULDC UR4, c[0x0][0x580] ;  /* 0x0001600000047ab9 */ /* 0x000fe40000000800 */
[----:B------:R-:W-:-:S07]  /*07c0*/  IMAD.U32 R153, RZ, RZ, UR4 ;  /* 0x00000004ff997e24 */ /* 0x000fce000f8e00ff */
.L_x_4:
[----:B------:R-:W-:Y:S02]  /*07d0*/  ULDC.64 UR4, c[0x0][0x5a0] ;  /* 0x0001680000047ab9 */ /* 0x000fe40000000a00 */
[----:B------:R-:W-:-:S04]  /*07e0*/  ISETP.NE.U32.AND P0, PT, RZ, UR4, PT ;  /* 0x00000004ff007c0c */ /* 0x000fc8000bf05070 */
[----:B------:R-:W-:-:S13]  /*07f0*/  ISETP.NE.AND.EX P0, PT, RZ, UR5, PT, P0 ;  /* 0x00000005ff007c0c */ /* 0x000fda000bf05300 */
[----:B------:R-:W-:Y:S05]  /*0800*/  @!P0 BRA `(.L_x_6) ;  /* 0x00000000001c8947 */ /* 0x000fea0003800000 */
[----:B01----:R-:W0:Y:S02]  /*0810*/  LDC.64 R6, c[0x0][0x5a0] ;  /* 0x00016800ff067b82 */ /* 0x003e240000000a00 */
[----:B0-----:R-:W2:Y:S02]  /*0820*/  LDG.E.64 R6, desc[UR36][R6.64] ;  /* 0x0000002406067981 */ /* 0x001ea4000c1e1b00 */
[----:B--2---:R-:W-:-:S04]  /*0830*/  ISETP.NE.U32.AND P0, PT, R6, RZ, PT ;  /* 0x000000ff0600720c */ /* 0x004fc80003f05070 */
[----:B------:R-:W-:-:S13]  /*0840*/  ISETP.NE.AND.EX P0, PT, R7, RZ, PT, P0 ;  /* 0x000000ff0700720c */ /* 0x000fda0003f05300 */
[----:B------:R-:W-:Y:S05]  /*0850*/  @!P0 BRA `(.L_x_6) ;  /* 0x0000000000088947 */ /* 0x000fea0003800000 */
[----:B------:R3:W5:Y:S01]  /*0860*/  LD.E R152, desc[UR36][R6.64] ;  /* 0x0000002406987980 */ /* 0x000762000c101900 */
[----:B------:R-:W-:Y:S05]  /*0870*/  BRA `(.L_x_7) ;  /* 0x0000000000247947 */ /* 0x000fea0003800000 */
.L_x_6:
[----:B------:R-:W-:Y:S02]  /*0880*/  ULDC.64 UR4, c[0x0][0x590] ;  /* 0x0001640000047ab9 */ /* 0x000fe40000000a00 */
[----:B------:R-:W-:-:S04]  /*0890*/  ISETP.NE.U32.AND P0, PT, RZ, UR4, PT ;  /* 0x00000004ff007c0c */ /* 0x000fc8000bf05070 */
[----:B------:R-:W-:-:S13]  /*08a0*/  ISETP.NE.AND.EX P0, PT, RZ, UR5, PT, P0 ;  /* 0x00000005ff007c0c */ /* 0x000fda000bf05300 */
[----:B------:R-:W-:Y:S05]  /*08b0*/  @!P0 BRA `(.L_x_8) ;  /* 0x00000000000c8947 */ /* 0x000fea0003800000 */
[----:B01----:R-:W0:Y:S02]  /*08c0*/  LDC.64 R6, c[0x0][0x590] ;  /* 0x00016400ff067b82 */ /* 0x003e240000000a00 */
[----:B0-----:R2:W5:Y:S01]  /*08d0*/  LDG.E R152, desc[UR36][R6.64] ;  /* 0x0000002406987981 */ /* 0x001562000c1e1900 */
[----:B------:R-:W-:Y:S05]  /*08e0*/  BRA `(.L_x_7) ;  /* 0x0000000000087947 */ /* 0x000fea0003800000 */
.L_x_8:
[----:B------:R-:W-:Y:S02]  /*08f0*/  ULDC UR4, c[0x0][0x584] ;  /* 0x0001610000047ab9 */ /* 0x000fe40000000800 */
[----:B------:R-:W-:-:S07]  /*0900*/  IMAD.U32 R152, RZ, RZ, UR4 ;  /* 0x00000004ff987e24 */ /* 0x000fce000f8e00ff */
.L_x_7:
[----:B------:R-:W4:Y:S01]  /*0910*/  LDC R2, c[0x0][0x65c] ;  /* 0x00019700ff027b82 */ /* 0x000f220000000800 */
[----:B------:R-:W4:Y:S01]  /*0920*/  S2R R14, SR_CTAID.Y ;  /* 0x00000000000e7919 */ /* 0x000f220000002600 */
[----:B------:R-:W-:Y:S01]  /*0930*/  ULDC UR6, c[0x0][0x28c] ;  /* 0x0000a30000067ab9 */ /* 0x000fe20000000800 */
[----:B------:R-:W-:Y:S01]  /*0940*/  ISETP.NE.AND P0, PT, R8, 0x2, PT ;  /* 0x000000020800780c */ /* 0x000fe20003f05270 */
[----:B------:R-:W-:Y:S01]  /*0950*/  UIADD3 UR6, UR6, 0x7f, URZ ;  /* 0x0000007f06067890 */ /* 0x000fe2000fffe03f */
[----:B0123--:R-:W0:Y:S01]  /*0960*/  S2R R6, SR_CTAID.X ;  /* 0x0000000000067919 */ /* 0x00fe220000002500 */
[----:B------:R-:W-:Y:S01]  /*0970*/  IMAD.MOV.U32 R7, RZ, RZ, RZ ;  /* 0x000000ffff077224 */ /* 0x000fe200078e00ff */
[----:B------:R-:W-:Y:S01]  /*0980*/  UMOV UR38, URZ ;  /* 0x0000003f00267c82 */ /* 0x000fe20008000000 */
[----:B------:R-:W-:Y:S01]  /*0990*/  USHF.R.S32.HI UR7, URZ, 0x1f, UR6 ;  /* 0x0000001f3f077899 */ /* 0x000fe20008011406 */
[----:B------:R-:W-:Y:S01]  /*09a0*/  UMOV UR39, URZ ;  /* 0x0000003f00277c82 */ /* 0x000fe20008000000 */
[----:B------:R-:W-:-:S02]  /*09b0*/  ULDC.64 UR8, c[0x0][0x650] ;  /* 0x0001940000087ab9 */ /* 0x000fc40000000a00 */
[----:B------:R-:W-:-:S04]  /*09c0*/  ULEA.HI UR7, UR7, UR6, URZ, 0x7 ;  /* 0x0000000607077291 */ /* 0x000fc8000f8f383f */
[----:B------:R-:W-:Y:S01]  /*09d0*/  USHF.R.S32.HI UR40, URZ, 0x7, UR7 ;  /* 0x000000073f287899 */ /* 0x000fe20008011407 */
[----:B----4-:R-:W-:-:S13]  /*09e0*/  ISETP.NE.AND P1, PT, R2, 0x1, PT ;  /* 0x000000010200780c */ /* 0x010fda0003f25270 */
[----:B------:R-:W0:Y:S01]  /*09f0*/  @P1 LDC R19, c[0x0][0x10] ;  /* 0x00000400ff131b82 */ /* 0x000e220000000800 */
[----:B------:R-:W-:Y:S02]  /*0a00*/  @P1 IMAD.MOV.U32 R8, RZ, RZ, R14 ;  /* 0x000000ffff081224 */ /* 0x000fe400078e000e */
[----:B------:R-:W-:Y:S02]  /*0a10*/  @P1 IMAD.MOV.U32 R9, RZ, RZ, RZ ;  /* 0x000000ffff091224 */ /* 0x000fe400078e00ff */
[----:B------:R-:W-:-:S03]  /*0a20*/  @P1 IMAD.MOV.U32 R17, RZ, RZ, RZ ;  /* 0x000000ffff111224 */ /* 0x000fc600078e00ff */
[----:B------:R-:W1:Y:S01]  /*0a30*/  @!P1 LDC R11, c[0x0][0xc] ;  /* 0x00000300ff0b9b82 */ /* 0x000e620000000800 */
[----:B------:R-:W-:Y:S01]  /*0a40*/  ULDC UR4, c[0x0][0xc] ;  /* 0x0000030000047ab9 */ /* 0x000fe20000000800 */
[----:B------:R-:W-:Y:S02]  /*0a50*/  ULDC UR5, c[0x0][0x10] ;  /* 0x0000040000057ab9 */ /* 0x000fe40000000800 */
[----:B------:R-:W-:-:S04]  /*0a60*/  UIMAD.WIDE.U32 UR4, UR4, UR5, URZ ;  /* 0x00000005040472a5 */ /* 0x000fc8000f8e003f */
[----:B------:R-:W2:Y:S01]  /*0a70*/  LDC R2, c[0x0][0x14] ;  /* 0x00000500ff027b82 */ /* 0x000ea20000000800 */
[----:B0-----:R-:W-:-:S04]  /*0a80*/  @P1 IMAD.WIDE.U32 R18, R6, R19, R8 ;  /* 0x0000001306121225 */ /* 0x001fc800078e0008 */
[----:B------:R-:W-:Y:S02]  /*0a90*/  @P1 IMAD.IADD R17, R19, 0x1, R17 ;  /* 0x0000000113111824 */ /* 0x000fe400078e0211 */
[----:B-1----:R-:W-:-:S04]  /*0aa0*/  @!P1 IMAD.WIDE.U32 R8, R11, R14, R6 ;  /* 0x0000000e0b089225 */ /* 0x002fc800078e0006 */
[----:B------:R-:W-:Y:S02]  /*0ab0*/  @!P1 IMAD.MOV.U32 R18, RZ, RZ, R8 ;  /* 0x000000ffff129224 */ /* 0x000fe400078e0008 */
[----:B------:R-:W-:Y:S02]  /*0ac0*/  @!P1 IMAD.MOV.U32 R17, RZ, RZ, R9 ;  /* 0x000000ffff119224 */ /* 0x000fe400078e0009 */
[----:B--2---:R-:W-:-:S04]  /*0ad0*/  IMAD.WIDE.U32 R12, R2, UR4, RZ ;  /* 0x00000004020c7c25 */ /* 0x004fc8000f8e00ff */
[----:B------:R-:W-:Y:S01]  /*0ae0*/  IMAD R23, R2, UR5, RZ ;  /* 0x0000000502177c24 */ /* 0x000fe2000f8e02ff */
[----:B------:R0:W-:Y:S03]  /*0af0*/  STL.64 [R1], R12 ;  /* 0x0000000c01007387 */ /* 0x0001e60000100a00 */
[----:B------:R-:W-:Y:S01]  /*0b00*/  IMAD.IADD R23, R13, 0x1, R23 ;  /* 0x000000010d177824 */ /* 0x000fe200078e0217 */
[----:B------:R-:W-:Y:S06]  /*0b10*/  @P0 BRA `(.L_x_9) ;  /* 0x0000000000200947 */ /* 0x000fec0003800000 */
[----:B------:R-:W-:Y:S01]  /*0b20*/  UISETP.GE.U32.AND UP0, UPT, UR40, 0x5, UPT ;  /* 0x000000052800788c */ /* 0x000fe2000bf06070 */
[----:B------:R-:W-:Y:S01]  /*0b30*/  IADD3 R18, P0, R18, R12, RZ ;  /* 0x0000000c12127210 */ /* 0x000fe20007f1e0ff */
[----:B------:R-:W-:Y:S01]  /*0b40*/  UIMAD.WIDE.U32 UR4, UR40, -0x33333333, URZ ;  /* 0xcccccccd280478a5 */ /* 0x000fe2000f8e003f */
[----:B------:R-:W-:-:S03]  /*0b50*/  UMOV UR39, URZ ;  /* 0x0000003f00277c82 */ /* 0x000fc60008000000 */
[----:B------:R-:W-:Y:S01]  /*0b60*/  USHF.R.U32.HI UR4, URZ, 0x2, UR5 ;  /* 0x000000023f047899 */ /* 0x000fe20008011605 */
[----:B------:R-:W-:-:S03]  /*0b70*/  IMAD.X R17, R23, 0x1, R17, P0 ;  /* 0x0000000117117824 */ /* 0x000fc600000e0611 */
[----:B------:R-:W-:Y:S02]  /*0b80*/  UIMAD UR38, UR4, -0x5, UR40 ;  /* 0xfffffffb042678a4 */ /* 0x000fe4000f8e0228 */
[----:B------:R-:W-:-:S12]  /*0b90*/  @UP0 ULOP3.LUT UR39, UR4, 0x1, URZ, 0xc0, !UPT ;  /* 0x0000000104270892 */ /* 0x000fd8000f8ec03f */
.L_x_9:
[----:B------:R-:W-:Y:S01]  /*0ba0*/  ISETP.GE.U32.AND P0, PT, R18, UR8, PT ;  /* 0x0000000812007c0c */ /* 0x000fe2000bf06070 */
[----:B------:R-:W-:Y:S01]  /*0bb0*/  IMAD.MOV.U32 R19, RZ, RZ, -0x1 ;  /* 0xffffffffff137424 */ /* 0x000fe200078e00ff */
[----:B------:R-:W-:Y:S01]  /*0bc0*/  PRMT R8, RZ, 0x7610, R8 ;  /* 0x00007610ff087816 */ /* 0x000fe20000000008 */
[----:B------:R-:W-:Y:S01]  /*0bd0*/  IMAD.MOV.U32 R22, RZ, RZ, -0x1 ;  /* 0xffffffffff167424 */ /* 0x000fe200078e00ff */
[----:B------:R-:W-:Y:S01]  /*0be0*/  ISETP.GE.U32.AND.EX P0, PT, R17, UR9, PT, P0 ;  /* 0x0000000911007c0c */ /* 0x000fe2000bf06100 */
[----:B------:R-:W-:-:S12]  /*0bf0*/  IMAD.MOV.U32 R2, RZ, RZ, -0x1 ;  /* 0xffffffffff027424 */ /* 0x000fd800078e00ff */
[----:B------:R-:W-:Y:S05]  /*0c00*/  @P0 BRA `(.L_x_10) ;  /* 0x00000004005c0947 */ /* 0x000fea0003800000 */
[----:B------:R-:W1:Y:S01]  /*0c10*/  LDC.64 R20, c[0x0][0x628] ;  /* 0x00018a00ff147b82 */ /* 0x000e620000000a00 */
[----:B------:R-:W-:Y:S02]  /*0c20*/  IMAD.MOV.U32 R8, RZ, RZ, R18 ;  /* 0x000000ffff087224 */ /* 0x000fe400078e0012 */
[----:B------:R-:W-:-:S05]  /*0c30*/  IMAD.MOV.U32 R9, RZ, RZ, R17 ;  /* 0x000000ffff097224 */ /* 0x000fca00078e0011 */
[----:B------:R-:W2:Y:S08]  /*0c40*/  LDC R2, c[0x0][0x630] ;  /* 0x00018c00ff027b82 */ /* 0x000eb00000000800 */
[----:B------:R-:W3:Y:S01]  /*0c50*/  LDC.64 R24, c[0x0][0x620] ;  /* 0x00018800ff187b82 */ /* 0x000ee20000000a00 */
[----:B-1----:R-:W-:-:S04]  /*0c60*/  ISETP.NE.U32.AND P0, PT, R20, RZ, PT ;  /* 0x000000ff1400720c */ /* 0x002fc80003f05070 */
[----:B------:R-:W-:-:S13]  /*0c70*/  ISETP.NE.AND.EX P0, PT, R21, RZ, PT, P0 ;  /* 0x000000ff1500720c */ /* 0x000fda0003f05300 */
[----:B--23--:R-:W-:Y:S05]  /*0c80*/  @!P0 BRA `(.L_x_11) ;  /* 0x0000000000288947 */ /* 0x00cfea0003800000 */
[----:B0-----:R-:W0:Y:S02]  /*0c90*/  LDC R13, c[0x0][0x634] ;  /* 0x00018d00ff0d7b82 */ /* 0x001e240000000800 */
[----:B0-----:R-:W-:-:S05]  /*0ca0*/  IADD3 R13, P0, R18, R13, RZ ;  /* 0x0000000d120d7210 */ /* 0x001fca0007f1e0ff */
[----:B------:R-:W-:-:S04]  /*0cb0*/  IMAD.X R15, RZ, RZ, R17, P0 ;  /* 0x000000ffff0f7224 */ /* 0x000fc800000e0611 */
[----:B------:R-:W-:-:S04]  /*0cc0*/  IMAD.WIDE.U32 R8, R15, R20, RZ ;  /* 0x000000140f087225 */ /* 0x000fc800078e00ff */
[----:B------:R-:W-:-:S04]  /*0cd0*/  IMAD.WIDE.U32 R10, P0, R13, R21, R8 ;  /* 0x000000150d0a7225 */ /* 0x000fc80007800008 */
[----:B------:R-:W-:-:S04]  /*0ce0*/  IMAD.WIDE.U32 R8, R13, R20, RZ ;  /* 0x000000140d087225 */ /* 0x000fc800078e00ff */
[----:B------:R-:W-:Y:S01]  /*0cf0*/  IMAD.X R13, RZ, RZ, RZ, P0 ;  /* 0x000000ffff0d7224 */ /* 0x000fe200000e06ff */
[----:B------:R-:W-:Y:S01]  /*0d00*/  IADD3 RZ, P0, R9, R10, RZ ;  /* 0x0000000a09ff7210 */ /* 0x000fe20007f1e0ff */
[----:B------:R-:W-:-:S04]  /*0d10*/  IMAD.MOV.U32 R12, RZ, RZ, R11 ;  /* 0x000000ffff0c7224 */ /* 0x000fc800078e000b */
[----:B------:R-:W-:-:S08]  /*0d20*/  IMAD.WIDE.U32.X R8, R15, R21, R12, P0 ;  /* 0x000000150f087225 */ /* 0x000fd000000e040c */
.L_x_11:
[-CC-:B------:R-:W-:Y:S01]  /*0d30*/  SHF.R.U64 R31, R8, R2.reuse, R9.reuse ;  /* 0x00000002081f7219 */ /* 0x180fe20000001209 */
[----:B0-----:R-:W0:Y:S01]  /*0d40*/  LDC R12, c[0x0][0x618] ;  /* 0x00018600ff0c7b82 */ /* 0x001e220000000800 */
[----:B------:R-:W-:Y:S01]  /*0d50*/  SHF.R.U32.HI R7, RZ, R2, R9 ;  /* 0x00000002ff077219 */ /* 0x000fe20000011609 */
[----:B------:R-:W-:Y:S01]  /*0d60*/  ULDC UR4, c[0x0][0x150] ;  /* 0x0000540000047ab9 */ /* 0x000fe20000000800 */
[----:B------:R-:W-:Y:S01]  /*0d70*/  IADD3 R11, P0, RZ, -R31, RZ ;  /* 0x8000001fff0b7210 */ /* 0x000fe20007f1e0ff */
[----:B------:R-:W-:Y:S01]  /*0d80*/  IMAD.MOV.U32 R19, RZ, RZ, R17 ;  /* 0x000000ffff137224 */ /* 0x000fe200078e0011 */
[----:B------:R-:W-:-:S03]  /*0d90*/  I2FP.F32.U32 R2, R6 ;  /* 0x0000000600027245 */ /* 0x000fc60000201000 */
[----:B------:R-:W1:Y:S01]  /*0da0*/  LDC.64 R26, c[0x0][0x640] ;  /* 0x00019000ff1a7b82 */ /* 0x000e620000000a00 */
[----:B------:R-:W-:Y:S02]  /*0db0*/  IMAD.X R13, RZ, RZ, ~R7, P0 ;  /* 0x000000ffff0d7224 */ /* 0x000fe400000e0e07 */
[----:B------:R-:W-:Y:S01]  /*0dc0*/  FMUL R2, R2, UR4 ;  /* 0x0000000402027c20 */ /* 0x000fe20008400000 */
[----:B------:R-:W-:Y:S01]  /*0dd0*/  IMAD.WIDE.U32 R8, R11, R24, R18 ;  /* 0x000000180b087225 */ /* 0x000fe200078e0012 */
[----:B------:R-:W-:-:S03]  /*0de0*/  ULDC UR4, c[0x0][0x154] ;  /* 0x0000550000047ab9 */ /* 0x000fc60000000800 */
[----:B------:R-:W-:Y:S01]  /*0df0*/  IMAD R10, R13, R24, RZ ;  /* 0x000000180d0a7224 */ /* 0x000fe200078e02ff */
[----:B------:R-:W2:Y:S01]  /*0e00*/  LDC R7, c[0x0][0x144] ;  /* 0x00005100ff077b82 */ /* 0x000ea20000000800 */
[----:B------:R-:W3:Y:S02]  /*0e10*/  F2I.U32.TRUNC.NTZ R2, R2 ;  /* 0x0000000200027305 */ /* 0x000ee4000020f000 */
[----:B------:R-:W-:-:S04]  /*0e20*/  IMAD R11, R11, R25, R10 ;  /* 0x000000190b0b7224 */ /* 0x000fc800078e020a */
[----:B------:R-:W-:Y:S01]  /*0e30*/  IMAD.IADD R9, R9, 0x1, R11 ;  /* 0x0000000109097824 */ /* 0x000fe200078e020b */
[----:B------:R-:W4:Y:S01]  /*0e40*/  LDC R22, c[0x0][0x608] ;  /* 0x00018200ff167b82 */ /* 0x000f220000000800 */
[----:B------:R-:W-:-:S03]  /*0e50*/  IMAD.MOV.U32 R11, RZ, RZ, -0x1 ;  /* 0xffffffffff0b7424 */ /* 0x000fc600078e00ff */
[--C-:B0-----:R-:W-:Y:S02]  /*0e60*/  SHF.R.U64 R20, R8, R12, R9.reuse ;  /* 0x0000000c08147219 */ /* 0x101fe40000001209 */
[----:B------:R-:W-:Y:S02]  /*0e70*/  I2FP.F32.U32 R8, R14 ;  /* 0x0000000e00087245 */ /* 0x000fe40000201000 */
[----:B------:R-:W0:Y:S01]  /*0e80*/  LDC R24, c[0x0][0x658] ;  /* 0x00019600ff187b82 */ /* 0x000e220000000800 */
[----:B-1----:R-:W-:Y:S01]  /*0e90*/  ISETP.NE.U32.AND P0, PT, R26, RZ, PT ;  /* 0x000000ff1a00720c */ /* 0x002fe20003f05070 */
[----:B---3--:R-:W-:Y:S02]  /*0ea0*/  IMAD.MOV R10, RZ, RZ, -R2 ;  /* 0x000000ffff0a7224 */ /* 0x008fe400078e0a02 */
[----:B------:R-:W-:Y:S01]  /*0eb0*/  FMUL R8, R8, UR4 ;  /* 0x0000000408087c20 */ /* 0x000fe20008400000 */
[----:B------:R-:W-:Y:S02]  /*0ec0*/  SHF.R.U32.HI R9, RZ, R12, R9 ;  /* 0x0000000cff097219 */ /* 0x000fe40000011609 */
[----:B------:R-:W-:Y:S01]  /*0ed0*/  ISETP.NE.AND.EX P0, PT, R27, RZ, PT, P0 ;  /* 0x000000ff1b00720c */ /* 0x000fe20003f05300 */
[----:B------:R1:W3:Y:S01]  /*0ee0*/  F2I.U32.TRUNC.NTZ R15, R8 ;  /* 0x00000008000f7305 */ /* 0x0002e2000020f000 */
[----:B------:R-:W1:Y:S01]  /*0ef0*/  LDC R19, c[0x0][0x148] ;  /* 0x00005200ff137b82 */ /* 0x000e620000000800 */
[----:B--2---:R-:W-:-:S07]  /*0f00*/  IMAD R2, R7, R10, R6 ;  /* 0x0000000a07027224 */ /* 0x004fce00078e0206 */
[----:B------:R-:W2:Y:S01]  /*0f10*/  LDC R25, c[0x0][0x600] ;  /* 0x00018000ff197b82 */ /* 0x000ea20000000800 */
[-CC-:B----4-:R-:W-:Y:S02]  /*0f20*/  SHF.R.U64 R32, R20, R22.reuse, R9.reuse ;  /* 0x0000001614207219 */ /* 0x190fe40000001209 */
[----:B------:R-:W-:Y:S01]  /*0f30*/  SHF.R.U32.HI R7, RZ, R22, R9 ;  /* 0x00000016ff077219 */ /* 0x000fe20000011609 */
[----:B------:R-:W-:-:S04]  /*0f40*/  IMAD.MOV.U32 R9, RZ, RZ, 0x1 ;  /* 0x00000001ff097424 */ /* 0x000fc800078e00ff */
[----:B------:R-:W4:Y:S01]  /*0f50*/  LDC R28, c[0x0][0x648] ;  /* 0x00019200ff1c7b82 */ /* 0x000f220000000800 */
[-C--:B0-----:R-:W-:Y:S02]  /*0f60*/  SHF.L.U32 R6, R11, R24.reuse, RZ ;  /* 0x000000180b067219 */ /* 0x081fe400000006ff */
[--C-:B------:R-:W-:Y:S02]  /*0f70*/  SHF.R.U64 R22, R32, R24, R7.reuse ;  /* 0x0000001820167219 */ /* 0x100fe40000001207 */
[----:B------:R-:W-:Y:S02]  /*0f80*/  LOP3.LUT R13, RZ, R6, RZ, 0x33, !PT ;  /* 0x00000006ff0d7212 */ /* 0x000fe400078e33ff */
[-C--:B------:R-:W-:Y:S01]  /*0f90*/  SHF.R.U32.HI R7, RZ, R24.reuse, R7 ;  /* 0x00000018ff077219 */ /* 0x080fe20000011607 */
[----:B------:R-:W0:Y:S01]  /*0fa0*/  LDC R29, c[0x0][0x638] ;  /* 0x00018e00ff1d7b82 */ /* 0x000e220000000800 */
[----:B------:R-:W-:Y:S01]  /*0fb0*/  SHF.L.U32 R12, R9, R24, RZ ;  /* 0x00000018090c7219 */ /* 0x000fe200000006ff */
[----:B------:R-:W-:-:S06]  /*0fc0*/  IMAD.MOV.U32 R6, RZ, RZ, R22 ;  /* 0x000000ffff067224 */ /* 0x000fcc00078e0016 */
[----:B------:R-:W0:Y:S01]  /*0fd0*/  LDC R30, c[0x0][0x610] ;  /* 0x00018400ff1e7b82 */ /* 0x000e220000000800 */
[----:B-1-3--:R-:W-:Y:S05]  /*0fe0*/  @!P0 BRA `(.L_x_12) ;  /* 0x0000000000288947 */ /* 0x00afea0003800000 */
[----:B------:R-:W1:Y:S02]  /*0ff0*/  LDC R11, c[0x0][0x64c] ;  /* 0x00019300ff0b7b82 */ /* 0x000e640000000800 */
[----:B-1----:R-:W-:-:S05]  /*1000*/  IADD3 R11, P0, R22, R11, RZ ;  /* 0x0000000b160b7210 */ /* 0x002fca0007f1e0ff */
        /* <DEDUP_REMOVED lines=8> */
.L_x_12:
[----:B----4-:R-:W-:Y:S01]  /*1090*/  SHF.R.U64 R6, R6, R28, R7 ;  /* 0x0000001c06067219 */ /* 0x010fe20000001207 */
[----:B--2---:R-:W-:Y:S01]  /*10a0*/  VIADD R7, R25, 0xffffffff ;  /* 0xffffffff19077836 */ /* 0x004fe20000000000 */
[----:B------:R-:W-:Y:S01]  /*10b0*/  LOP3.LUT R13, R32, R13, RZ, 0xc0, !PT ;  /* 0x0000000d200d7212 */ /* 0x000fe200078ec0ff */
[----:B------:R-:W-:Y:S02]  /*10c0*/  IMAD.MOV R15, RZ, RZ, -R15 ;  /* 0x000000ffff0f7224 */ /* 0x000fe400078e0a0f */
[----:B------:R-:W-:Y:S01]  /*10d0*/  IMAD.MOV R8, RZ, RZ, -R6 ;  /* 0x000000ffff087224 */ /* 0x000fe200078e0a06 */
[----:B------:R-:W-:Y:S01]  /*10e0*/  LOP3.LUT R7, R20, R7, RZ, 0xc0, !PT ;  /* 0x0000000714077212 */ /* 0x000fe200078ec0ff */
[----:B------:R-:W-:Y:S02]  /*10f0*/  IMAD R13, R12, R6, R13 ;  /* 0x000000060c0d7224 */ /* 0x000fe400078e020d */
[----:B------:R-:W-:Y:S02]  /*1100*/  @P1 IMAD R2, R19, R15, R14 ;  /* 0x0000000f13021224 */ /* 0x000fe400078e020e */
[----:B0-----:R-:W-:-:S02]  /*1110*/  IMAD R6, R8, R29, R22 ;  /* 0x0000001d08067224 */ /* 0x001fc400078e0216 */
[----:B------:R-:W-:Y:S02]  /*1120*/  IMAD R2, R13, R30, R2 ;  /* 0x0000001e0d027224 */ /* 0x000fe400078e0202 */
[----:B------:R-:W-:Y:S02]  /*1130*/  IMAD R19, R6, R25, R7 ;  /* 0x0000001906137224 */ /* 0x000fe400078e0207 */
[----:B------:R-:W-:-:S03]  /*1140*/  IMAD.MOV.U32 R8, RZ, RZ, 0x1 ;  /* 0x00000001ff087424 */ /* 0x000fc600078e00ff */
[----:B------:R-:W-:Y:S02]  /*1150*/  SEL R22, R19, R2, !P1 ;  /* 0x0000000213167207 */ /* 0x000fe40004800000 */
[----:B------:R-:W-:Y:S01]  /*1160*/  SEL R19, R2, R19, !P1 ;  /* 0x0000001302137207 */ /* 0x000fe20004800000 */
[----:B------:R-:W-:-:S07]  /*1170*/  IMAD.MOV.U32 R2, RZ, RZ, R31 ;  /* 0x000000ffff027224 */ /* 0x000fce00078e001f */
.L_x_10:
[----:B------:R-:W-:Y:S05]  /*1180*/  @!P2 BRA `(.L_x_13) ;  /* 0x000000780010a947 */ /* 0x000fea0003800000 */
[----:B------:R-:W-:-:S13]  /*1190*/  ISETP.GT.U32.AND P0, PT, R33, 0x1, PT ;  /* 0x000000012100780c */ /* 0x000fda0003f04070 */
[----:B------:R-:W-:Y:S05]  /*11a0*/  @P0 EXIT ;  /* 0x000000000000094d */ /* 0x000fea0003800000 */
.L_x_14:
[----:B------:R-:W-:-:S08]  /*11b0*/  NOP ;  /* 0x0000000000007918 */ /* 0x000fd00000000000 */
[----:B------:R-:W1:Y:S02]  /*11c0*/  USETMAXREG.TRY_ALLOC.CTAPOOL UP0, 0xe8 ;  /* 0x000000e8000079c8 */ /* 0x000e640008000600 */
[----:B-1----:R-:W-:-:S13]  /*11d0*/  PLOP3.LUT P0, PT, PT, PT, UP0, 0x80, 0x0 ;  /* 0x000000000000781c */ /* 0x002fda0003f0f008 */
[----:B------:R-:W-:Y:S05]  /*11e0*/  @!P0 BRA `(.L_x_14) ;  /* 0xfffffffc00f08947 */ /* 0x000fea000383ffff */
[----:B------:R-:W-:-:S13]  /*11f0*/  LOP3.LUT P0, RZ, R8, 0xff, RZ, 0xc0, !PT ;  /* 0x000000ff08ff7812 */ /* 0x000fda000780c0ff */
[----:B------:R-:W-:Y:S05]  /*1200*/  @!P0 EXIT ;  /* 0x000000000000894d */ /* 0x000fea0003800000 */
[----:B------:R-:W1:Y:S01]  /*1210*/  S2UR UR4, SR_CgaCtaId ;  /* 0x00000000000479c3 */ /* 0x000e620000008800 */
[----:B------:R-:W-:Y:S01]  /*1220*/  VIADD R6, R5, 0xffffffff ;  /* 0xffffffff05067836 */ /* 0x000fe20000000000 */
[----:B------:R-:W-:Y:S01]  /*1230*/  SHF.R.S32.HI R0, RZ, 0x1f, R3 ;  /* 0x0000001fff007819 */ /* 0x000fe20000011403 */
[----:B------:R-:W-:Y:S01]  /*1240*/  UMOV UR41, 0x400 ;  /* 0x0000040000297882 */ /* 0x000fe20000000000 */
[----:B------:R-:W-:Y:S02]  /*1250*/  UISETP.LT.AND UP0, UPT, UR40, 0x1, UPT ;  /* 0x000000012800788c */ /* 0x000fe4000bf01270 */
[----:B------:R-:W-:Y:S01]  /*1260*/  R2UR UR42, R6 ;  /* 0x00000000062a72ca */ /* 0x000fe200000e0000 */
[----:B------:R-:W-:Y:S01]  /*1270*/  ULDC UR5, c[0x0][0x284] ;  /* 0x0000a10000057ab9 */ /* 0x000fe20000000800 */
[CC--:B------:R-:W-:Y:S01]  /*1280*/  LEA.HI R4, R0.reuse, R3.reuse, RZ, 0x2 ;  /* 0x0000000300047211 */ /* 0x0c0fe200078f10ff */
[----:B------:R-:W-:Y:S01]  /*1290*/  USEL UR43, UR40, 0x1, UP0 ;  /* 0x00000001282b7887 */ /* 0x000fe20008000000 */
[----:B------:R-:W-:Y:S01]  /*12a0*/  LEA.HI R0, R0, R3, RZ, 0x5 ;  /* 0x0000000300007211 */ /* 0x000fe200078f28ff */
[----:B------:R-:W-:Y:S01]  /*12b0*/  USHF.L.U32 UR44, UR40, 0x1, URZ ;  /* 0x00000001282c7899 */ /* 0x000fe2000800063f */
[--C-:B------:R-:W-:Y:S01]  /*12c0*/  SHF.R.S32.HI R154, RZ, 0x2, R4.reuse ;  /* 0x00000002ff9a7819 */ /* 0x100fe20000011404 */
[----:B------:R-:W-:Y:S01]  /*12d0*/  UIADD3 UR43, -UR43, UR40, URZ ;  /* 0x000000282b2b7290 */ /* 0x000fe2000fffe13f */
[----:B------:R-:W-:-:S02]  /*12e0*/  SHF.R.S32.HI R5, RZ, 0x1f, R4 ;  /* 0x0000001fff057819 */ /* 0x000fc40000011404 */
[----:B------:R-:W-:Y:S02]  /*12f0*/  LOP3.LUT R156, R4, 0xfffffffc, RZ, 0xc0, !PT ;  /* 0xfffffffc049c7812 */ /* 0x000fe400078ec0ff */
[----:B------:R-:W-:Y:S01]  /*1300*/  LEA.HI R5, R5, R154, RZ, 0x3 ;  /* 0x0000009a05057211 */ /* 0x000fe200078f18ff */
[----:B------:R-:W-:Y:S01]  /*1310*/  USHF.L.U32 UR42, UR42, 0x3, URZ ;  /* 0x000000032a2a7899 */ /* 0x000fe2000800063f */
[----:B------:R-:W-:Y:S01]  /*1320*/  ISETP.NE.AND P0, PT, R6, RZ, PT ;  /* 0x000000ff0600720c */ /* 0x000fe20003f05270 */
[----:B------:R-:W-:Y:S01]  /*1330*/  IMAD.IADD R156, R3, 0x1, -R156 ;  /* 0x00000001039c7824 */ /* 0x000fe200078e0a9c */
[----:B------:R-:W-:Y:S01]  /*1340*/  LOP3.LUT R5, R5, 0xfffffff8, RZ, 0xc0, !PT ;  /* 0xfffffff805057812 */ /* 0x000fe200078ec0ff */
[----:B-1----:R-:W-:Y:S02]  /*1350*/  ULEA UR41, UR4, UR41, 0x18 ;  /* 0x0000002904297291 */ /* 0x002fe4000f8ec03f */
[----:B------:R-:W-:Y:S01]  /*1360*/  IMAD.U32 R158, RZ, RZ, UR42 ;  /* 0x0000002aff9e7e24 */ /* 0x000fe2000f8e00ff */
[----:B------:R-:W-:Y:S01]  /*1370*/  SEL R163, RZ, 0x1, P0 ;  /* 0x00000001ffa37807 */ /* 0x000fe20000000000 */
[----:B------:R-:W-:Y:S01]  /*1380*/  IMAD.IADD R154, R154, 0x1, -R5 ;  /* 0x000000019a9a7824 */ /* 0x000fe200078e0a05 */
[----:B------:R-:W-:Y:S01]  /*1390*/  UIADD3 UR45, UR41, 0x60, URZ ;  /* 0x00000060292d7890 */ /* 0x000fe2000fffe03f */
[----:B------:R-:W-:-:S02]  /*13a0*/  SHF.R.S32.HI R5, RZ, 0x5, R0 ;  /* 0x00000005ff057819 */ /* 0x000fc40000011400 */
[C---:B------:R-:W-:Y:S02]  /*13b0*/  LOP3.LUT R160, R158.reuse, 0x8, RZ, 0xc0, !PT ;  /* 0x000000089ea07812 */ /* 0x040fe400078ec0ff */
[--C-:B------:R-:W-:Y:S01]  /*13c0*/  SHF.R.S32.HI R155, RZ, 0x1f, R154.reuse ;  /* 0x0000001fff9b7819 */ /* 0x100fe2000001149a */
[C-C-:B------:R-:W-:Y:S01]  /*13d0*/  IMAD R161, R5.reuse, -0x10, -R154.reuse ;  /* 0xfffffff005a17824 */ /* 0x140fe200078e0a9a */
[----:B------:R-:W-:Y:S01]  /*13e0*/  LOP3.LUT R158, R158, 0x8, RZ, 0xc, !PT ;  /* 0x000000089e9e7812 */ /* 0x000fe200078e0cff */
[----:B------:R-:W-:Y:S01]  /*13f0*/  IMAD.U32 R159, RZ, RZ, UR45 ;  /* 0x0000002dff9f7e24 */ /* 0x000fe2000f8e00ff */
[----:B------:R-:W-:Y:S01]  /*1400*/  LOP3.LUT R160, R160, 0x18, RZ, 0x3c, !PT ;  /* 0x00000018a0a07812 */ /* 0x000fe200078e3cff */
[----:B------:R-:W-:-:S04]  /*1410*/  IMAD.WIDE R154, R5, 0x10, R154 ;  /* 0x00000010059a7825 */ /* 0x000fc800078e029a */
[----:B------:R-:W-:Y:S02]  /*1420*/  VIADD R157, R159, UR42 ;  /* 0x0000002a9f9d7c36 */ /* 0x000fe40008000000 */
[----:B------:R-:W-:-:S07]  /*1430*/  VIADD R161, R161, UR5 ;  /* 0x00000005a1a17c36 */ /* 0x000fce0008000000 */
.L_x_294:
[----:B------:R-:W-:Y:S01]  /*1440*/  SHF.L.U32 R0, R163, 0x1f, RZ ;  /* 0x0000001fa3007819 */ /* 0x000fe200000006ff */
[----:B------:R-:W-:Y:S02]  /*1450*/  ULDC UR4, c[0x0][0x28c] ;  /* 0x0000a30000047ab9 */ /* 0x000fe40000000800 */
[----:B------:R-:W-:Y:S01]  /*1460*/  ISETP.LT.AND P1, PT, RZ, UR4, PT ;  /* 0x00000004ff007c0c */ /* 0x000fe2000bf21270 */
[----:B-1----:R-:W1:Y:S02]  /*1470*/  SYNCS.PHASECHK.TRANS64.TRYWAIT P0, [R159+UR42], R0 ;  /* 0x000000009f0075a7 */ /* 0x002e64000800016a */
[----:B-1-34-:R-:W-:Y:S10]  /*1480*/  @!P0 BRA `(.L_x_15) ;  /* 0x00000084006c8947 */ /* 0x01aff40003800000 */
.L_x_317:
[----:B------:R-:W-:Y:S05]  /*1490*/  @P1 BRA `(.L_x_16) ;  /* 0x0000000000401947 */ /* 0x000fea0003800000 */
[----:B-1----:R-:W-:Y:S01]  /*14a0*/  MOV R0, 0x0 ;  /* 0x0000000000007802 */ /* 0x002fe20000000f00 */
[----:B------:R-:W-:Y:S01]  /*14b0*/  ULDC.64 UR4, c[0x4][0x68] ;  /* 0x01001a0000047ab9 */ /* 0x000fe20000000a00 */
[----:B------:R-:W-:Y:S01]  /*14c0*/  ULDC.64 UR6, c[0x4][0x8] ;  /* 0x0100020000067ab9 */ /* 0x000fe20000000a00 */
[----:B------:R-:W-:Y:S01]  /*14d0*/  IMAD.U32 R4, RZ, RZ, UR4 ;  /* 0x00000004ff047e24 */ /* 0x000fe2000f8e00ff */
[----:B------:R1:W2:Y:S01]  /*14e0*/  LDC.64 R14, c[0x4][R0] ;  /* 0x01000000000e7b82 */ /* 0x0002a20000000a00 */
[----:B------:R-:W-:Y:S01]  /*14f0*/  IMAD.U32 R5, RZ, RZ, UR5 ;  /* 0x00000005ff057e24 */ /* 0x000fe2000f8e00ff */
[----:B------:R-:W-:Y:S01]  /*1500*/  ULDC.64 UR4, c[0x4][0x70] ;  /* 0x01001c0000047ab9 */ /* 0x000fe20000000a00 */
[----:B------:R-:W-:Y:S02]  /*1510*/  IMAD.U32 R10, RZ, RZ, UR6 ;  /* 0x00000006ff0a7e24 */ /* 0x000fe4000f8e00ff */
[----:B------:R-:W-:Y:S02]  /*1520*/  IMAD.U32 R6, RZ, RZ, UR4 ;  /* 0x00000004ff067e24 */ /* 0x000fe4000f8e00ff */
[----:B------:R-:W-:-:S02]  /*1530*/  IMAD.U32 R7, RZ, RZ, UR5 ;  /* 0x00000005ff077e24 */ /* 0x000fc4000f8e00ff */
[----:B------:R-:W-:Y:S02]  /*1540*/  IMAD.U32 R11, RZ, RZ, UR7 ;  /* 0x00000007ff0b7e24 */ /* 0x000fe4000f8e00ff */
[----:B------:R-:W-:Y:S02]  /*1550*/  IMAD.MOV.U32 R8, RZ, RZ, 0x1e1 ;  /* 0x000001e1ff087424 */ /* 0x000fe400078e00ff */
[----:B0-----:R-:W-:Y:S02]  /*1560*/  IMAD.MOV.U32 R12, RZ, RZ, 0x1 ;  /* 0x00000001ff0c7424 */ /* 0x001fe400078e00ff */
[----:B-1----:R-:W-:-:S07]  /*1570*/  IMAD.MOV.U32 R13, RZ, RZ, RZ ;  /* 0x000000ffff0d7224 */ /* 0x002fce00078e00ff */
[----:B------:R-:W-:-:S07]  /*1580*/  LEPC R20, `(.L_x_16) ;  /* 0x000000001014794e */ /* 0x000fce0000000000 */
[----:B--2--5:R-:W-:Y:S05]  /*1590*/  CALL.ABS.NOINC R14 ;  /* 0x000000000e007343 */ /* 0x024fea0003c00000 */
.L_x_16:
[----:B-1----:R-:W-:-:S04]  /*15a0*/  LOP3.LUT R0, R16, 0x1, RZ, 0xfc, !PT ;  /* 0x0000000110007812 */ /* 0x002fc800078efcff */
[----:B------:R-:W-:-:S13]  /*15b0*/  ISETP.NE.AND P0, PT, R0, 0x3, PT ;  /* 0x000000030000780c */ /* 0x000fda0003f05270 */
[----:B------:R-:W-:Y:S05]  /*15c0*/  @!P0 BRA `(.L_x_17) ;  /* 0x0000000000048947 */ /* 0x000fea0003800000 */
[----:B------:R-:W-:Y:S01]  /*15d0*/  BPT.TRAP 0x1 ;  /* 0x000000040000795c */ /* 0x000fe20000300000 */
.L_x_17:
[----:B------:R-:W-:Y:S02]  /*15e0*/  IMAD.U32 R3, RZ, RZ, UR38 ;  /* 0x00000026ff037e24 */ /* 0x000fe4000f8e00ff */
[----:B------:R-:W-:-:S03]  /*15f0*/  IMAD.U32 R0, RZ, RZ, UR39 ;  /* 0x00000027ff007e24 */ /* 0x000fc6000f8e00ff */
[----:B------:R-:W-:Y:S02]  /*1600*/  LEA R3, R3, UR41, 0x3 ;  /* 0x0000002903037c11 */ /* 0x000fe4000f8e18ff */
[----:B------:R-:W-:-:S04]  /*1610*/  SHF.L.U32 R0, R0, 0x1f, RZ ;  /* 0x0000001f00007819 */ /* 0x000fc800000006ff */
[----:B------:R1:W2:Y:S01]  /*1620*/  SYNCS.PHASECHK.TRANS64.TRYWAIT P1, [R3+URZ], R0 ;  /* 0x00000000030075a7 */ /* 0x0002a2000802017f */
[----:B------:R-:W-:Y:S05]  /*1630*/  @!P0 BRA `(.L_x_18) ;  /* 0x0000000000048947 */ /* 0x000fea0003800000 */
[----:B------:R-:W-:Y:S01]  /*1640*/  BPT.TRAP 0x1 ;  /* 0x000000040000795c */ /* 0x000fe20000300000 */
.L_x_18:
[----:B------:R-:W-:-:S05]  /*1650*/  IMAD.U32 R4, RZ, RZ, UR43 ;  /* 0x0000002bff047e24 */ /* 0x000fca000f8e00ff */
[----:B------:R-:W-:Y:S01]  /*1660*/  ISETP.GE.AND P2, PT, R4, 0x1, PT ;  /* 0x000000010400780c */ /* 0x000fe20003f46270 */
[----:B--2---:R-:W-:-:S12]  /*1670*/  @P1 BRA `(.L_x_19) ;  /* 0x0000000000081947 */ /* 0x004fd80003800000 */
[----:B------:R-:W2:Y:S02]  /*1680*/  SYNCS.PHASECHK.TRANS64.TRYWAIT P1, [R3+URZ], R0 ;  /* 0x00000000030075a7 */ /* 0x000ea4000802017f */
[----:B--2---:R-:W-:Y:S05]  /*1690*/  @!P1 BRA `(.L_x_20) ;  /* 0x0000008000fc9947 */ /* 0x004fea0003800000 */
.L_x_19:
[----:B------:R-:W-:Y:S05]  /*16a0*/  WARPSYNC.ALL ;  /* 0x0000000000007948 */ /* 0x000fea0003800000 */
[----:B------:R-:W-:Y:S01]  /*16b0*/  UIADD3 UR4, UR41, 0x180, URZ ;  /* 0x0000018029047890 */ /* 0x000fe2000fffe03f */
[----:B------:R-:W-:Y:S01]  /*16c0*/  WARPGROUP.ARRIVE ;  /* 0x00000000000079c5 */ /* 0x000fe20000000000 */
[----:B------:R-:W-:Y:S02]  /*16d0*/  UIADD3 UR5, UR41, 0xa180, URZ ;  /* 0x0000a18029057890 */ /* 0x000fe4000fffe03f */
[----:B------:R-:W-:Y:S02]  /*16e0*/  USHF.R.U32.HI UR4, URZ, 0x4, UR4 ;  /* 0x000000043f047899 */ /* 0x000fe40008011604 */
[----:B------:R-:W-:-:S02]  /*16f0*/  USHF.R.U32.HI UR5, URZ, 0x4, UR5 ;  /* 0x000000043f057899 */ /* 0x000fc40008011605 */
[----:B------:R-:W-:Y:S02]  /*1700*/  ULOP3.LUT UR4, UR4, 0x3fff, URZ, 0xc0, !UPT ;  /* 0x00003fff04047892 */ /* 0x000fe4000f8ec03f */
[----:B------:R-:W-:Y:S02]  /*1710*/  ULOP3.LUT UR5, UR5, 0x3fff, URZ, 0xc0, !UPT ;  /* 0x00003fff05057892 */ /* 0x000fe4000f8ec03f */
[----:B------:R-:W-:Y:S02]  /*1720*/  ULOP3.LUT UR8, UR4, 0x10000, URZ, 0xfc, !UPT ;  /* 0x0001000004087892 */ /* 0x000fe4000f8efc3f */
[----:B------:R-:W-:Y:S02]  /*1730*/  ULOP3.LUT UR9, UR5, 0x10000, URZ, 0xfc, !UPT ;  /* 0x0001000005097892 */ /* 0x000fe4000f8efc3f */
[----:B------:R-:W-:Y:S02]  /*1740*/  ULEA UR10, UR38, UR8, 0x9 ;  /* 0x00000008260a7291 */ /* 0x000fe4000f8e483f */
[----:B------:R-:W-:Y:S01]  /*1750*/  ULEA UR11, UR38, UR9, 0xb ;  /* 0x00000009260b7291 */ /* 0x000fe2000f8e583f */
[----:B------:R-:W-:Y:S01]  /*1760*/  UMOV UR5, 0x40000040 ;  /* 0x4000004000057882 */ /* 0x000fe20000000000 */
[----:B------:R-:W-:-:S03]  /*1770*/  UMOV UR7, 0x40000040 ;  /* 0x4000004000077882 */ /* 0x000fc60000000000 */
[----:B------:R-:W-:Y:S02]  /*1780*/  UMOV UR4, UR10 ;  /* 0x0000000a00047c82 */ /* 0x000fe40008000000 */
[----:B------:R-:W-:Y:S02]  /*1790*/  UMOV UR6, UR11 ;  /* 0x0000000b00067c82 */ /* 0x000fe40008000000 */
[----:B------:R-:W-:Y:S01]  /*17a0*/  IGMMA.64x256x32.S8.S8 R24, gdesc[UR4], RZ, !UPT, gsb0 ;  /* 0x06600000041879f1 */ /* 0x000fe2000c0410ff */
[----:B------:R-:W-:Y:S02]  /*17b0*/  UIADD3 UR4, UR10, 0x2, URZ ;  /* 0x000000020a047890 */ /* 0x000fe4000fffe03f */
[----:B------:R-:W-:Y:S01]  /*17c0*/  UIADD3 UR6, UR11, 0x2, URZ ;  /* 0x000000020b067890 */ /* 0x000fe2000fffe03f */
[----:B------:R-:W-:Y:S01]  /*17d0*/  UMOV UR5, 0x40000040 ;  /* 0x4000004000057882 */ /* 0x000fe20000000000 */
[----:B------:R-:W-:Y:S01]  /*17e0*/  UMOV UR7, 0x40000040 ;  /* 0x4000004000077882 */ /* 0x000fe20000000000 */
[----:B------:R-:W-:-:S02]  /*17f0*/  WARPGROUP.DEPBAR.LE gsb0, 0x0 ;  /* 0x00008000000079c5 */ /* 0x000fc40000010000 */
[----:B------:R-:W-:-:S06]  /*1800*/  WARPGROUP.ARRIVE ;  /* 0x00000000000079c5 */ /* 0x000fcc0000000000 */
[----:B------:R-:W-:Y:S01]  /*1810*/  IGMMA.64x256x32.S8.S8 R24, gdesc[UR4], R24, gsb0 ;  /* 0x06600000041879f1 */ /* 0x000fe20008041018 */
[----:B------:R-:W-:Y:S02]  /*1820*/  UIADD3 UR4, UR10, 0x4, URZ ;  /* 0x000000040a047890 */ /* 0x000fe4000fffe03f */
[----:B------:R-:W-:Y:S01]  /*1830*/  UIADD3 UR6, UR11, 0x4, URZ ;  /* 0x000000040b067890 */ /* 0x000fe2000fffe03f */
[----:B------:R-:W-:Y:S01]  /*1840*/  UMOV UR5, 0x40000040 ;  /* 0x4000004000057882 */ /* 0x000fe20000000000 */
[----:B------:R-:W-:Y:S01]  /*1850*/  UMOV UR7, 0x40000040 ;  /* 0x4000004000077882 */ /* 0x000fe20000000000 */
[----:B------:R-:W-:Y:S02]  /*1860*/  WARPGROUP.DEPBAR.LE gsb0, 0x0 ;  /* 0x00008000000079c5 */ /* 0x000fe40000010000 */
        /* <DEDUP_REMOVED lines=8> */
[----:B------:R-:W-:Y:S03]  /*18f0*/  IGMMA.64x256x32.S8.S8 R24, gdesc[UR4], R24, gsb0 ;  /* 0x06600000041879f1 */ /* 0x000fe60008041018 */
[----:B------:R-:W-:Y:S02]  /*1900*/  WARPGROUP.DEPBAR.LE gsb0, 0x0 ;  /* 0x00008000000079c5 */ /* 0x000fe40000010000 */
[----:B------:R-:W-:Y:S05]  /*1910*/  @!P2 BRA `(.L_x_21) ;  /* 0x000000040010a947 */ /* 0x000fea0003800000 */
[----:B------:R-:W-:Y:S01]  /*1920*/  UIADD3 UR4, UR38, 0x1, URZ ;  /* 0x0000000126047890 */ /* 0x000fe2000fffe03f */
[----:B-12---:R-:W-:Y:S01]  /*1930*/  IMAD.U32 R0, RZ, RZ, UR43 ;  /* 0x0000002bff007e24 */ /* 0x006fe2000f8e00ff */
[----:B------:R-:W-:Y:S02]  /*1940*/  UMOV UR11, UR38 ;  /* 0x00000026000b7c82 */ /* 0x000fe40008000000 */
[----:B------:R-:W-:-:S04]  /*1950*/  UISETP.NE.AND UP0, UPT, UR4, 0x5, UPT ;  /* 0x000000050400788c */ /* 0x000fc8000bf05270 */
[----:B------:R-:W-:Y:S02]  /*1960*/  USEL UR5, URZ, 0x1, UP0 ;  /* 0x000000013f057887 */ /* 0x000fe40008000000 */
[----:B------:R-:W-:Y:S02]  /*1970*/  USEL UR10, UR4, URZ, UP0 ;  /* 0x0000003f040a7287 */ /* 0x000fe40008000000 */
[----:B------:R-:W-:-:S06]  /*1980*/  ULOP3.LUT UR5, UR39, UR5, URZ, 0x3c, !UPT ;  /* 0x0000000527057292 */ /* 0x000fcc000f8e3c3f */
[----:B------:R-:W-:-:S07]  /*1990*/  IMAD.U32 R5, RZ, RZ, UR5 ;  /* 0x00000005ff057e24 */ /* 0x000fce000f8e00ff */
.L_x_28:
[----:B-12---:R-:W-:Y:S05]  /*19a0*/  @!P0 BRA `(.L_x_22) ;  /* 0x0000000000048947 */ /* 0x006fea0003800000 */
[----:B------:R-:W-:Y:S01]  /*19b0*/  BPT.TRAP 0x1 ;  /* 0x000000040000795c */ /* 0x000fe20000300000 */
.L_x_22:
[----:B------:R-:W-:Y:S01]  /*19c0*/  ULEA UR4, UR10, UR41, 0x3 ;  /* 0x000000290a047291 */ /* 0x000fe2000f8e183f */
[----:B------:R-:W-:-:S08]  /*19d0*/  SHF.L.U32 R3, R5, 0x1f, RZ ;  /* 0x0000001f05037819 */ /* 0x000fd000000006ff */
[----:B------:R1:W2:Y:S01]  /*19e0*/  SYNCS.PHASECHK.TRANS64.TRYWAIT P1, [UR4], R3 ;  /* 0x00000003ff0075a7 */ /* 0x0002a20008020144 */
[----:B------:R-:W-:Y:S05]  /*19f0*/  @!P0 BRA `(.L_x_23) ;  /* 0x0000000000048947 */ /* 0x000fea0003800000 */
[----:B------:R-:W-:Y:S01]  /*1a00*/  BPT.TRAP 0x1 ;  /* 0x000000040000795c */ /* 0x000fe20000300000 */
.L_x_23:
[----:B--2---:R-:W-:Y:S05]  /*1a10*/  @P1 BRA `(.L_x_24) ;  /* 0x0000000000081947 */ /* 0x004fea0003800000 */
[----:B------:R-:W2:Y:S02]  /*1a20*/  SYNCS.PHASECHK.TRANS64.TRYWAIT P1, [UR4], R3 ;  /* 0x00000003ff0075a7 */ /* 0x000ea40008020144 */
[----:B--2---:R-:W-:Y:S05]  /*1a30*/  @!P1 BRA `(.L_x_25) ;  /* 0x0000008000289947 */ /* 0x004fea0003800000 */
.L_x_24:
[----:B------:R-:W-:Y:S01]  /*1a40*/  ULEA UR12, UR10, UR8, 0x9 ;  /* 0x000000080a0c7291 */ /* 0x000fe2000f8e483f */
[----:B------:R-:W-:Y:S01]  /*1a50*/  WARPGROUP.ARRIVE ;  /* 0x00000000000079c5 */ /* 0x000fe20000000000 */
[----:B------:R-:W-:Y:S01]  /*1a60*/  ULEA UR13, UR10, UR9, 0xb ;  /* 0x000000090a0d7291 */ /* 0x000fe2000f8e583f */
[----:B------:R-:W-:Y:S01]  /*1a70*/  UMOV UR5, 0x40000040 ;  /* 0x4000004000057882 */ /* 0x000fe20000000000 */
[----:B------:R-:W-:-:S03]  /*1a80*/  UMOV UR7, 0x40000040 ;  /* 0x4000004000077882 */ /* 0x000fc60000000000 */
[----:B------:R-:W-:Y:S02]  /*1a90*/  UMOV UR4, UR12 ;  /* 0x0000000c00047c82 */ /* 0x000fe40008000000 */
[----:B------:R-:W-:Y:S02]  /*1aa0*/  UMOV UR6, UR13 ;  /* 0x0000000d00067c82 */ /* 0x000fe40008000000 */
[----:B------:R-:W-:Y:S01]  /*1ab0*/  IGMMA.64x256x32.S8.S8 R24, gdesc[UR4], R24, gsb0 ;  /* 0x06600000041879f1 */ /* 0x000fe20008041018 */
        /* <DEDUP_REMOVED lines=23> */
[----:B------:R-:W-:Y:S01]  /*1c30*/  BPT.TRAP 0x1 ;  /* 0x000000040000795c */ /* 0x000fe20000300000 */
.L_x_26:
[----:B------:R-:W-:Y:S01]  /*1c40*/  ULEA UR4, UR11, UR41, 0x3 ;  /* 0x000000290b047291 */ /* 0x000fe2000f8e183f */
[----:B------:R-:W-:-:S03]  /*1c50*/  ISETP.GT.U32.AND P1, PT, R16, 0x1, PT ;  /* 0x000000011000780c */ /* 0x000fc60003f24070 */
[----:B------:R-:W-:-:S04]  /*1c60*/  UIADD3 UR4, UR4, 0x28, URZ ;  /* 0x0000002804047890 */ /* 0x000fc8000fffe03f */
[----:B------:R-:W-:-:S09]  /*1c70*/  UPRMT UR4, URZ, 0x654, UR4 ;  /* 0x000006543f047896 */ /* 0x000fd20008000004 */
[----:B------:R-:W-:Y:S01]  /*1c80*/  SYNCS.ARRIVE.TRANS64.RED.A1T0 RZ, [UR4], RZ ;  /* 0x000000ffffff79a7 */ /* 0x000fe20008100404 */
[----:B------:R-:W-:Y:S05]  /*1c90*/  @P1 BRA `(.L_x_27) ;  /* 0x0000000000041947 */ /* 0x000fea0003800000 */
[----:B------:R-:W-:Y:S01]  /*1ca0*/  BPT.TRAP 0x1 ;  /* 0x000000040000795c */ /* 0x000fe20000300000 */
.L_x_27:
[----:B------:R-:W-:Y:S01]  /*1cb0*/  UIADD3 UR10, UR10, 0x1, URZ ;  /* 0x000000010a0a7890 */ /* 0x000fe2000fffe03f */
[C---:B------:R-:W-:Y:S01]  /*1cc0*/  ISETP.GT.AND P1, PT, R0.reuse, 0x1, PT ;  /* 0x000000010000780c */ /* 0x040fe20003f24270 */
[----:B------:R-:W-:Y:S01]  /*1cd0*/  UIADD3 UR11, UR11, 0x1, URZ ;  /* 0x000000010b0b7890 */ /* 0x000fe2000fffe03f */
[----:B------:R-:W-:Y:S01]  /*1ce0*/  VIADD R0, R0, 0xffffffff ;  /* 0xffffffff00007836 */ /* 0x000fe20000000000 */
[----:B------:R-:W-:Y:S02]  /*1cf0*/  UISETP.NE.AND UP0, UPT, UR10, 0x5, UPT ;  /* 0x000000050a00788c */ /* 0x000fe4000bf05270 */
[----:B------:R-:W-:Y:S02]  /*1d00*/  UISETP.NE.AND UP1, UPT, UR11, 0x5, UPT ;  /* 0x000000050b00788c */ /* 0x000fe4000bf25270 */
[----:B------:R-:W-:Y:S02]  /*1d10*/  USEL UR4, URZ, 0x1, UP0 ;  /* 0x000000013f047887 */ /* 0x000fe40008000000 */
[----:B------:R-:W-:-:S02]  /*1d20*/  USEL UR10, UR10, URZ, UP0 ;  /* 0x0000003f0a0a7287 */ /* 0x000fc40008000000 */
[----:B------:R-:W-:Y:S02]  /*1d30*/  USEL UR11, UR11, URZ, UP1 ;  /* 0x0000003f0b0b7287 */ /* 0x000fe40008800000 */
[----:B------:R-:W-:Y:S01]  /*1d40*/  LOP3.LUT R5, R5, UR4, RZ, 0x3c, !PT ;  /* 0x0000000405057c12 */ /* 0x000fe2000f8e3cff */
[----:B------:R-:W-:Y:S09]  /*1d50*/  @P1 BRA `(.L_x_28) ;  /* 0xfffffffc00101947 */ /* 0x000ff2000383ffff */
.L_x_21:
[----:B-12---:R-:W1:Y:S01]  /*1d60*/  LDC R0, c[0x0][0x28c] ;  /* 0x0000a300ff007b82 */ /* 0x006e620000000800 */
[----:B------:R2:W-:Y:S01]  /*1d70*/  SYNCS.ARRIVE.TRANS64.A1T0 RZ, [R158+UR45], RZ ;  /* 0x000000ff9eff79a7 */ /* 0x0005e2000810002d */
[----:B-1----:R-:W-:-:S13]  /*1d80*/  ISETP.GE.AND P1, PT, R0, 0x1, PT ;  /* 0x000000010000780c */ /* 0x002fda0003f26270 */
[----:B--2---:R-:W-:Y:S05]  /*1d90*/  @!P1 BRA `(.L_x_29) ;  /* 0x0000000000349947 */ /* 0x004fea0003800000 */
[----:B------:R-:W-:Y:S05]  /*1da0*/  @!P0 BRA `(.L_x_30) ;  /* 0x0000000000048947 */ /* 0x000fea0003800000 */
[----:B------:R-:W-:Y:S01]  /*1db0*/  BPT.TRAP 0x1 ;  /* 0x000000040000795c */ /* 0x000fe20000300000 */
.L_x_30:
[----:B------:R-:W-:Y:S01]  /*1dc0*/  UIADD3 UR6, UR43, UR38, URZ ;  /* 0x000000262b067290 */ /* 0x000fe2000fffe03f */
[----:B------:R-:W-:-:S03]  /*1dd0*/  ISETP.GT.U32.AND P0, PT, R16, 0x1, PT ;  /* 0x000000011000780c */ /* 0x000fc60003f04070 */
[----:B------:R-:W-:-:S04]  /*1de0*/  UIMAD.WIDE.U32 UR4, UR6, -0x33333333, URZ ;  /* 0xcccccccd060478a5 */ /* 0x000fc8000f8e003f */
[----:B------:R-:W-:-:S04]  /*1df0*/  USHF.R.U32.HI UR4, URZ, 0x2, UR5 ;  /* 0x000000023f047899 */ /* 0x000fc80008011605 */
[----:B------:R-:W-:-:S04]  /*1e00*/  UIMAD UR6, UR4, -0x5, UR6 ;  /* 0xfffffffb040678a4 */ /* 0x000fc8000f8e0206 */
[----:B------:R-:W-:-:S04]  /*1e10*/  ULEA UR6, UR6, UR41, 0x3 ;  /* 0x0000002906067291 */ /* 0x000fc8000f8e183f */
[----:B------:R-:W-:-:S04]  /*1e20*/  UIADD3 UR6, UR6, 0x28, URZ ;  /* 0x0000002806067890 */ /* 0x000fc8000fffe03f */
[----:B------:R-:W-:-:S09]  /*1e30*/  UPRMT UR6, URZ, 0x654, UR6 ;  /* 0x000006543f067896 */ /* 0x000fd20008000006 */
[----:B------:R-:W-:Y:S01]  /*1e40*/  SYNCS.ARRIVE.TRANS64.RED.A1T0 RZ, [UR6], RZ ;  /* 0x000000ffffff79a7 */ /* 0x000fe20008100406 */
[----:B------:R-:W-:Y:S05]  /*1e50*/  @P0 BRA `(.L_x_29) ;  /* 0x0000000000040947 */ /* 0x000fea0003800000 */
[----:B------:R-:W-:Y:S01]  /*1e60*/  BPT.TRAP 0x1 ;  /* 0x000000040000795c */ /* 0x000fe20000300000 */
.L_x_29:
[----:B------:R-:W-:Y:S01]  /*1e70*/  SHF.L.U32 R0, R163, 0x1f, RZ ;  /* 0x0000001fa3007819 */ /* 0x000fe200000006ff */
[----:B------:R-:W-:Y:S01]  /*1e80*/  UIADD3 UR38, UR44, UR38, URZ ;  /* 0x000000262c267290 */ /* 0x000fe2000fffe03f */
[----:B------:R-:W1:Y:S01]  /*1e90*/  LDC R7, c[0x0][0x288] ;  /* 0x0000a200ff077b82 */ /* 0x000e620000000800 */
[----:B------:R-:W-:Y:S01]  /*1ea0*/  UISETP.GE.U32.AND UP1, UPT, UR44, 0x5, UPT ;  /* 0x000000052c00788c */ /* 0x000fe2000bf26070 */
[----:B------:R-:W-:Y:S01]  /*1eb0*/  IMAD.SHL.U32 R8, R156, 0x2, RZ ;  /* 0x000000029c087824 */ /* 0x000fe200078e00ff */
[----:B------:R-:W-:Y:S02]  /*1ec0*/  UISETP.GT.U32.AND UP0, UPT, UR38, 0x4, UPT ;  /* 0x000000042600788c */ /* 0x000fe4000bf04070 */
[----:B------:R-:W-:Y:S02]  /*1ed0*/  UIMAD.WIDE.U32 UR4, UR38, -0x33333333, URZ ;  /* 0xcccccccd260478a5 */ /* 0x000fe4000f8e003f */
[----:B------:R-:W-:Y:S01]  /*1ee0*/  UISETP.LT.U32.AND UP0, UPT, UR44, 0x5, UP0 ;  /* 0x000000052c00788c */ /* 0x000fe20008701070 */
[----:B------:R-:W2:Y:S01]  /*1ef0*/  SYNCS.PHASECHK.TRANS64.TRYWAIT P0, [R159+UR42+0x10], R0 ;  /* 0x000010009f0075a7 */ /* 0x000ea2000800016a */
[----:B------:R-:W-:Y:S01]  /*1f00*/  USHF.R.U32.HI UR4, URZ, 0x2, UR5 ;  /* 0x000000023f047899 */ /* 0x000fe20008011605 */
[----:B------:R-:W-:Y:S01]  /*1f10*/  SHF.R.S32.HI R9, RZ, 0x1f, R8 ;  /* 0x0000001fff097819 */ /* 0x000fe20000011408 */
[----:B------:R-:W-:-:S02]  /*1f20*/  USEL UR6, URZ, 0x1, !UP0 ;  /* 0x000000013f067887 */ /* 0x000fc4000c000000 */
[----:B------:R-:W-:Y:S02]  /*1f30*/  UIMAD UR38, UR4, -0x5, UR38 ;  /* 0xfffffffb042678a4 */ /* 0x000fe4000f8e0226 */
[----:B------:R-:W-:-:S04]  /*1f40*/  ULOP3.LUT UR39, UR39, UR6, URZ, 0x3c, !UPT ;  /* 0x0000000627277292 */ /* 0x000fc8000f8e3c3f */
[----:B------:R-:W-:Y:S01]  /*1f50*/  @UP1 ULOP3.LUT UR39, UR39, 0x1, UR4, 0x78, !UPT ;  /* 0x0000000127271892 */ /* 0x000fe2000f8e7804 */
[----:B-12---:R-:W-:Y:S11]  /*1f60*/  @!P0 BRA `(.L_x_31) ;  /* 0x0000007800f48947 */ /* 0x006ff60003800000 */
.L_x_318:
[----:B-1----:R-:W-:Y:S01]  /*1f70*/  IMAD.SHL.U32 R0, R19, 0x40, RZ ;  /* 0x0000004013007824 */ /* 0x002fe200078e00ff */
[----:B------:R-:W-:Y:S01]  /*1f80*/  ULDC UR6, c[0x0][0x284] ;  /* 0x0000a10000067ab9 */ /* 0x000fe20000000800 */
[----:B------:R-:W-:Y:S01]  /*1f90*/  IMAD.SHL.U32 R22, R22, 0x100, RZ ;  /* 0x0000010016167824 */ /* 0x000fe200078e00ff */
[----:B------:R-:W-:Y:S01]  /*1fa0*/  SHF.R.S32.HI R15, RZ, 0x1f, R2 ;  /* 0x0000001fff0f7819 */ /* 0x000fe20000011402 */
[----:B------:R-:W-:Y:S01]  /*1fb0*/  ULDC.64 UR4, c[0x0][0x5d0] ;  /* 0x0001740000047ab9 */ /* 0x000fe20000000a00 */
[----:B------:R-:W-:Y:S01]  /*1fc0*/  ISETP.GE.AND P0, PT, R0, UR6, PT ;  /* 0x0000000600007c0c */ /* 0x000fe2000bf06270 */
[----:B------:R-:W-:Y:S01]  /*1fd0*/  IMAD.WIDE.U32 R4, R2, UR4, R8 ;  /* 0x0000000402047c25 */ /* 0x000fe2000f8e0008 */
[----:B------:R-:W-:Y:S02]  /*1fe0*/  SHF.R.S32.HI R14, RZ, 0x1f, R22 ;  /* 0x0000001fff0e7819 */ /* 0x000fe40000011416 */
[C---:B------:R-:W-:Y:S01]  /*1ff0*/  ISETP.GE.OR P0, PT, R22.reuse, R7, P0 ;  /* 0x000000071600720c */ /* 0x040fe20000706670 */
[----:B------:R-:W-:Y:S01]  /*2000*/  IMAD R3, R15, UR4, RZ ;  /* 0x000000040f037c24 */ /* 0x000fe2000f8e02ff */
[----:B------:R-:W-:-:S03]  /*2010*/  IADD3 R4, P1, R22, R4, RZ ;  /* 0x0000000416047210 */ /* 0x000fc60007f3e0ff */
[----:B------:R-:W-:-:S05]  /*2020*/  IMAD R3, R2, UR5, R3 ;  /* 0x0000000502037c24 */ /* 0x000fca000f8e0203 */
[----:B------:R-:W-:-:S03]  /*2030*/  IADD3.X R5, R14, R5, R3, P1, !PT ;  /* 0x000000050e057210 */ /* 0x000fc60000ffe403 */
[----:B------:R-:W-:Y:S05]  /*2040*/  @P0 BRA `(.L_x_32) ;  /* 0x0000006000b00947 */ /* 0x000fea0003800000 */
[----:B0-----:R-:W0:Y:S01]  /*2050*/  LDC.64 R12, c[0x0][0x5c8] ;  /* 0x00017200ff0c7b82 */ /* 0x001e220000000a00 */
[----:B------:R-:W-:Y:S01]  /*2060*/  IMAD.WIDE R10, R19, 0x40, R154 ;  /* 0x00000040130a7825 */ /* 0x000fe200078e029a */
[----:B------:R-:W-:Y:S01]  /*2070*/  ULDC.64 UR4, c[0x0][0x5c0] ;  /* 0x0001700000047ab9 */ /* 0x000fe20000000a00 */
[----:B------:R-:W-:Y:S02]  /*2080*/  BSSY B0, `(.L_x_32) ;  /* 0x0000628000007945 */ /* 0x000fe40003800000 */
[----:B------:R-:W-:Y:S02]  /*2090*/  IMAD.IADD R19, R161, 0x1, -R0 ;  /* 0x00000001a1137824 */ /* 0x000fe400078e0a00 */
[-C--:B0-----:R-:W-:Y:S02]  /*20a0*/  IMAD R3, R11, R12.reuse, RZ ;  /* 0x0000000c0b037224 */ /* 0x081fe400078e02ff */
[----:B------:R-:W-:-:S04]  /*20b0*/  IMAD.WIDE.U32 R4, R10, R12, R4 ;  /* 0x0000000c0a047225 */ /* 0x000fc800078e0004 */
[----:B------:R-:W-:Y:S01]  /*20c0*/  IMAD R3, R10, R13, R3 ;  /* 0x0000000d0a037224 */ /* 0x000fe200078e0203 */
[----:B------:R-:W-:-:S03]  /*20d0*/  IADD3 R4, P0, R4, UR4, RZ ;  /* 0x0000000404047c10 */ /* 0x000fc6000ff1e0ff */
[----:B------:R-:W-:Y:S01]  /*20e0*/  IMAD.IADD R3, R5, 0x1, R3 ;  /* 0x0000000105037824 */ /* 0x000fe200078e0203 */
[----:B------:R-:W-:-:S04]  /*20f0*/  LEA R6, P1, R12, R4, 0x3 ;  /* 0x000000040c067211 */ /* 0x000fc800078218ff */
[----:B------:R-:W-:Y:S01]  /*2100*/  IADD3.X R5, R3, UR5, RZ, P0, !PT ;  /* 0x0000000503057c10 */ /* 0x000fe200087fe4ff */
[----:B------:R-:W-:Y:S01]  /*2110*/  IMAD R3, R156, -0x2, R7 ;  /* 0xfffffffe9c037824 */ /* 0x000fe200078e0207 */
[----:B-----5:R-:W-:Y:S02]  /*2120*/  ISETP.NE.AND P0, PT, R152, RZ, PT ;  /* 0x000000ff9800720c */ /* 0x020fe40003f05270 */
[----:B------:R-:W-:Y:S01]  /*2130*/  LEA.HI.X R7, R12, R5, R13, 0x3, P1 ;  /* 0x000000050c077211 */ /* 0x000fe200008f1c0d */
[----:B------:R-:W-:-:S10]  /*2140*/  IMAD.IADD R0, R3, 0x1, -R22 ;  /* 0x0000000103007824 */ /* 0x000fd400078e0a16 */
[----:B------:R-:W-:Y:S05]  /*2150*/  @!P0 BRA `(.L_x_33) ;  /* 0x0000004800608947 */ /* 0x000fea0003800000 */
[----:B------:R-:W0:Y:S01]  /*2160*/  LDC.64 R20, c[0x0][0x5b0] ;  /* 0x00016c00ff147b82 */ /* 0x000e220000000a00 */
[----:B------:R-:W-:Y:S01]  /*2170*/  ULDC.64 UR4, c[0x0][0x5b8] ;  /* 0x00016e0000047ab9 */ /* 0x000fe20000000a00 */
[----:B------:R-:W-:Y:S01]  /*2180*/  ISETP.GE.AND P1, PT, R19, 0x1, PT ;  /* 0x000000011300780c */ /* 0x000fe20003f26270 */
[----:B------:R-:W-:Y:S01]  /*2190*/  IMAD.WIDE.U32 R8, R2, UR4, R8 ;  /* 0x0000000402087c25 */ /* 0x000fe2000f8e0008 */
[----:B------:R-:W-:Y:S02]  /*21a0*/  BSSY B1, `(.L_x_34) ;  /* 0x000000e000017945 */ /* 0x000fe40003800000 */
[----:B------:R-:W-:Y:S01]  /*21b0*/  ISETP.LT.OR P5, PT, R0, 0x1, !P1 ;  /* 0x000000010000780c */ /* 0x000fe20004fa1670 */
[----:B------:R-:W-:Y:S01]  /*21c0*/  IMAD R3, R15, UR4, RZ ;  /* 0x000000040f037c24 */ /* 0x000fe2000f8e02ff */
[----:B------:R-:W1:Y:S01]  /*21d0*/  LDC.64 R164, c[0x0][0x5a8] ;  /* 0x00016a00ffa47b82 */ /* 0x000e620000000a00 */
[----:B------:R-:W-:Y:S02]  /*21e0*/  IADD3 R12, P0, R22, R8, RZ ;  /* 0x00000008160c7210 */ /* 0x000fe40007f1e0ff */
[----:B------:R-:W-:-:S05]  /*21f0*/  IMAD R3, R2, UR5, R3 ;  /* 0x0000000502037c24 */ /* 0x000fca000f8e0203 */
[----:B------:R-:W-:Y:S01]  /*2200*/  IADD3.X R13, R14, R9, R3, P0, !PT ;  /* 0x000000090e0d7210 */ /* 0x000fe200007fe403 */
[-C--:B0-----:R-:W-:Y:S02]  /*2210*/  IMAD R8, R11, R20.reuse, RZ ;  /* 0x000000140b087224 */ /* 0x081fe400078e02ff */
[----:B------:R-:W-:-:S04]  /*2220*/  IMAD.WIDE.U32 R2, R10, R20, R12 ;  /* 0x000000140a027225 */ /* 0x000fc800078e000c */
[----:B------:R-:W-:Y:S01]  /*2230*/  IMAD R15, R10, R21, R8 ;  /* 0x000000150a0f7224 */ /* 0x000fe200078e0208 */
[----:B-1----:R-:W-:-:S04]  /*2240*/  IADD3 R2, P0, R2, R164, RZ ;  /* 0x000000a402027210 */ /* 0x002fc80007f1e0ff */
[----:B------:R-:W-:Y:S01]  /*2250*/  IADD3.X R3, R165, R3, R15, P0, !PT ;  /* 0x00000003a5037210 */ /* 0x000fe200007fe40f */
[----:B------:R-:W-:Y:S08]  /*2260*/  @P5 BRA `(.L_x_35) ;  /* 0x0000000000045947 */ /* 0x000ff00003800000 */
[----:B------:R0:W5:Y:S02]  /*2270*/  LDG.E.U8 R162, desc[UR36][R2.64] ;  /* 0x0000002402a27981 */ /* 0x000164000c1e1100 */
.L_x_35:
[----:B------:R-:W-:Y:S05]  /*2280*/  BSYNC B1 ;  /* 0x0000000000017941 */ /* 0x000fea0003800000 */
.L_x_34:
[----:B-----5:R-:W-:Y:S01]  /*2290*/  LOP3.LUT R11, R162, 0xffff, RZ, 0xc0, !PT ;  /* 0x0000ffffa20b7812 */ /* 0x020fe200078ec0ff */
[C---:B------:R-:W-:Y:S01]  /*22a0*/  IMAD.SHL.U32 R8, R20.reuse, 0x8, RZ ;  /* 0x0000000814087824 */ /* 0x040fe200078e00ff */
[----:B------:R-:W-:Y:S01]  /*22b0*/  SHF.L.U64.HI R9, R20, 0x3, R21 ;  /* 0x0000000314097819 */ /* 0x000fe20000010215 */
[----:B------:R-:W-:Y:S01]  /*22c0*/  BSSY B1, `(.L_x_36) ;  /* 0x000000e000017945 */ /* 0x000fe20003800000 */
[----:B------:R-:W-:Y:S02]  /*22d0*/  PRMT R11, R11, 0x8880, RZ ;  /* 0x000088800b0b7816 */ /* 0x000fe400000000ff */
[----:B------:R-:W-:Y:S01]  /*22e0*/  ISETP.LT.OR P2, PT, R0, 0x2, !P1 ;  /* 0x000000020000780c */ /* 0x000fe20004f41670 */
[----:B------:R-:W-:Y:S01]  /*22f0*/  IMAD.WIDE.U32 R8, R10, R20, R8 ;  /* 0x000000140a087225 */ /* 0x000fe200078e0008 */
[----:B------:R-:W-:-:S03]  /*2300*/  ISETP.GE.AND P0, PT, R19, 0x9, PT ;  /* 0x000000091300780c */ /* 0x000fc60003f06270 */
[----:B------:R-:W-:Y:S01]  /*2310*/  IMAD R10, R11, R152, RZ ;  /* 0x000000980b0a7224 */ /* 0x000fe200078e02ff */
[----:B------:R-:W-:Y:S01]  /*2320*/  IADD3 R8, P3, P4, R12, R164, R8 ;  /* 0x000000a40c087210 */ /* 0x000fe20007c7e008 */
[----:B------:R-:W-:Y:S02]  /*2330*/  IMAD.IADD R14, R15, 0x1, R9 ;  /* 0x000000010f0e7824 */ /* 0x000fe400078e0209 */
[----:B------:R-:W-:-:S05]  /*2340*/  @!P5 IMAD R11, R24, R153, R10 ;  /* 0x00000099180bd224 */ /* 0x000fca00078e020a */
[----:B------:R1:W-:Y:S01]  /*2350*/  @!P5 STG.E.U8 desc[UR36][R4.64], R11 ;  /* 0x0000000b0400d986 */ /* 0x0003e2000c101124 */
[----:B------:R-:W-:Y:S05]  /*2360*/  @P2 BRA `(.L_x_37) ;  /* 0x00000000000c2947 */ /* 0x000fea0003800000 */
[----:B------:R-:W1:Y:S02]  /*2370*/  LDG.E.U8 R162, desc[UR36][R2.64+0x1] ;  /* 0x0000012402a27981 */ /* 0x000e64000c1e1100 */
[----:B-1----:R-:W-:-:S05]  /*2380*/  PRMT R11, R162, 0x8880, RZ ;  /* 0x00008880a20b7816 */ /* 0x002fca00000000ff */
[----:B------:R-:W-:-:S07]  /*2390*/  IMAD R10, R11, R152, RZ ;  /* 0x000000980b0a7224 */ /* 0x000fce00078e02ff */
.L_x_37:
[----:B------:R-:W-:Y:S05]  /*23a0*/  BSYNC B1 ;  /* 0x0000000000017941 */ /* 0x000fea0003800000 */
.L_x_36:
[C---:B------:R-:W-:Y:S01]  /*23b0*/  ISETP.LT.OR P5, PT, R0.reuse, 0x1, !P0 ;  /* 0x000000010000780c */ /* 0x040fe200047a1670 */
[----:B------:R-:W-:Y:S01]  /*23c0*/  @!P2 IMAD R25, R25, R153, R10 ;  /* 0x000000991919a224 */ /* 0x000fe200078e020a */
[----:B------:R-:W-:Y:S01]  /*23d0*/  BSSY B1, `(.L_x_38) ;  /* 0x000000a000017945 */ /* 0x000fe20003800000 */
[----:B------:R-:W-:Y:S02]  /*23e0*/  IADD3.X R9, R13, R165, R14, P3, P4 ;  /* 0x000000a50d097210 */ /* 0x000fe40001fe840e */
[C---:B------:R-:W-:Y:S01]  /*23f0*/  ISETP.LT.OR P3, PT, R0.reuse, 0x2, !P0 ;  /* 0x000000020000780c */ /* 0x040fe20004761670 */
[----:B------:R2:W-:Y:S01]  /*2400*/  @!P2 STG.E.U8 desc[UR36][R4.64+0x1], R25 ;  /* 0x000001190400a986 */ /* 0x0005e2000c101124 */
[C---:B------:R-:W-:Y:S02]  /*2410*/  ISETP.LT.OR P4, PT, R0.reuse, 0x9, !P1 ;  /* 0x000000090000780c */ /* 0x040fe40004f81670 */
[----:B------:R-:W-:-:S04]  /*2420*/  ISETP.LT.OR P2, PT, R0, 0xa, !P1 ;  /* 0x0000000a0000780c */ /* 0x000fc80004f41670 */
[----:B------:R-:W-:Y:S09]  /*2430*/  @P5 BRA `(.L_x_39) ;  /* 0x00000000000c5947 */ /* 0x000ff20003800000 */
[----:B------:R-:W1:Y:S02]  /*2440*/  LDG.E.U8 R162, desc[UR36][R8.64] ;  /* 0x0000002408a27981 */ /* 0x000e64000c1e1100 */
[----:B-1----:R-:W-:-:S05]  /*2450*/  PRMT R11, R162, 0x8880, RZ ;  /* 0x00008880a20b7816 */ /* 0x002fca00000000ff */
[----:B------:R-:W-:-:S07]  /*2460*/  IMAD R10, R11, R152, RZ ;  /* 0x000000980b0a7224 */ /* 0x000fce00078e02ff */
.L_x_39:
[----:B------:R-:W-:Y:S05]  /*2470*/  BSYNC B1 ;  /* 0x0000000000017941 */ /* 0x000fea0003800000 */
.L_x_38:
[----:B-1----:R-:W-:Y:S01]  /*2480*/  @!P5 IMAD R11, R26, R153, R10 ;  /* 0x000000991a0bd224 */ /* 0x002fe200078e020a */
[----:B------:R-:W-:Y:S04]  /*2490*/  BSSY B1, `(.L_x_40) ;  /* 0x0000006000017945 */ /* 0x000fe80003800000 */
[----:B------:R1:W-:Y:S01]  /*24a0*/  @!P5 STG.E.U8 desc[UR36][R6.64], R11 ;  /* 0x0000000b0600d986 */ /* 0x0003e2000c101124 */
[----:B------:R-:W-:Y:S05]  /*24b0*/  @P3 BRA `(.L_x_41) ;  /* 0x00000000000c3947 */ /* 0x000fea0003800000 */
[----:B------:R-:W1:Y:S02]  /*24c0*/  LDG.E.U8 R162, desc[UR36][R8.64+0x1] ;  /* 0x0000012408a27981 */ /* 0x000e64000c1e1100 */
[----:B-1----:R-:W-:-:S05]  /*24d0*/  PRMT R11, R162, 0x8880, RZ ;  /* 0x00008880a20b7816 */ /* 0x002fca00000000ff */
[----:B------:R-:W-:-:S07]  /*24e0*/  IMAD R10, R11, R152, RZ ;  /* 0x000000980b0a7224 */ /* 0x000fce00078e02ff */
.L_x_41:
[----:B------:R-:W-:Y:S05]  /*24f0*/  BSYNC B1 ;  /* 0x0000000000017941 */ /* 0x000fea0003800000 */
.L_x_40:
[----:B------:R-:W-:Y:S01]  /*2500*/  @!P3 IMAD R27, R27, R153, R10 ;  /* 0x000000991b1bb224 */ /* 0x000fe200078e020a */
[----:B------:R-:W-:Y:S04]  /*2510*/  BSSY B1, `(.L_x_42) ;  /* 0x0000006000017945 */ /* 0x000fe80003800000 */
[----:B------:R3:W-:Y:S01]  /*2520*/  @!P3 STG.E.U8 desc[UR36][R6.64+0x1], R27 ;  /* 0x0000011b0600b986 */ /* 0x0007e2000c101124 */
[----:B------:R-:W-:Y:S05]  /*2530*/  @P4 BRA `(.L_x_43) ;  /* 0x00000000000c4947 */ /* 0x000fea0003800000 */
[----:B------:R-:W1:Y:S02]  /*2540*/  LDG.E.U8 R162, desc[UR36][R2.64+0x8] ;  /* 0x0000082402a27981 */ /* 0x000e64000c1e1100 */
[----:B-1----:R-:W-:-:S05]  /*2550*/  PRMT R11, R162, 0x8880, RZ ;  /* 0x00008880a20b7816 */ /* 0x002fca00000000ff */
[----:B------:R-:W-:-:S07]  /*2560*/  IMAD R10, R11, R152, RZ ;  /* 0x000000980b0a7224 */ /* 0x000fce00078e02ff */
.L_x_43:
[----:B------:R-:W-:Y:S05]  /*2570*/  BSYNC B1 ;  /* 0x0000000000017941 */ /* 0x000fea0003800000 */
.L_x_42:
[----:B-1----:R-:W-:Y:S01]  /*2580*/  @!P4 IMAD R11, R28, R153, R10 ;  /* 0x000000991c0bc224 */ /* 0x002fe200078e020a */
[----:B------:R-:W-:Y:S04]  /*2590*/  BSSY B1, `(.L_x_44) ;  /* 0x0000006000017945 */ /* 0x000fe80003800000 */
[----:B------:R1:W-:Y:S01]  /*25a0*/  @!P4 STG.E.U8 desc[UR36][R4.64+0x8], R11 ;  /* 0x0000080b0400c986 */ /* 0x0003e2000c101124 */
[----:B------:R-:W-:Y:S05]  /*25b0*/  @P2 BRA `(.L_x_45) ;  /* 0x00000000000c2947 */ /* 0x000fea0003800000 */
[----:B------:R-:W1:Y:S02]  /*25c0*/  LDG.E.U8 R162, desc[UR36][R2.64+0x9] ;  /* 0x0000092402a27981 */ /* 0x000e64000c1e1100 */
[----:B-1----:R-:W-:-:S05]  /*25d0*/  PRMT R11, R162, 0x8880, RZ ;  /* 0x00008880a20b7816 */ /* 0x002fca00000000ff */
[----:B------:R-:W-:-:S07]  /*25e0*/  IMAD R10, R11, R152, RZ ;  /* 0x000000980b0a7224 */ /* 0x000fce00078e02ff */
.L_x_45:
[----:B------:R-:W-:Y:S05]  /*25f0*/  BSYNC B1 ;  /* 0x0000000000017941 */ /* 0x000fea0003800000 */
.L_x_44:
[C---:B------:R-:W-:Y:S01]  /*2600*/  ISETP.LT.OR P4, PT, R0.reuse, 0x9, !P0 ;  /* 0x000000090000780c */ /* 0x040fe20004781670 */
[----:B------:R-:W-:Y:S01]  /*2610*/  @!P2 IMAD R29, R29, R153, R10 ;  /* 0x000000991d1da224 */ /* 0x000fe200078e020a */
[----:B------:R-:W-:Y:S01]  /*2620*/  BSSY B1, `(.L_x_46) ;  /* 0x0000009000017945 */ /* 0x000fe20003800000 */
[C---:B------:R-:W-:Y:S02]  /*2630*/  ISETP.LT.OR P3, PT, R0.reuse, 0xa, !P0 ;  /* 0x0000000a0000780c */ /* 0x040fe40004761670 */
[C---:B------:R-:W-:Y:S01]  /*2640*/  ISETP.LT.OR P5, PT, R0.reuse, 0x11, !P1 ;  /* 0x000000110000780c */ /* 0x040fe20004fa1670 */
[----:B------:R4:W-:Y:S01]  /*2650*/  @!P2 STG.E.U8 desc[UR36][R4.64+0x9], R29 ;  /* 0x0000091d0400a986 */ /* 0x0009e2000c101124 */
[----:B------:R-:W-:-:S06]  /*2660*/  ISETP.LT.OR P2, PT, R0, 0x12, !P1 ;  /* 0x000000120000780c */ /* 0x000fcc0004f41670 */
[----:B------:R-:W-:Y:S07]  /*2670*/  @P4 BRA `(.L_x_47) ;  /* 0x00000000000c4947 */ /* 0x000fee0003800000 */
[----:B------:R-:W1:Y:S02]  /*2680*/  LDG.E.U8 R162, desc[UR36][R8.64+0x8] ;  /* 0x0000082408a27981 */ /* 0x000e64000c1e1100 */
[----:B-1----:R-:W-:-:S05]  /*2690*/  PRMT R11, R162, 0x8880, RZ ;  /* 0x00008880a20b7816 */ /* 0x002fca00000000ff */
[----:B------:R-:W-:-:S07]  /*26a0*/  IMAD R10, R11, R152, RZ ;  /* 0x000000980b0a7224 */ /* 0x000fce00078e02ff */
.L_x_47:
[----:B------:R-:W-:Y:S05]  /*26b0*/  BSYNC B1 ;  /* 0x0000000000017941 */ /* 0x000fea0003800000 */
.L_x_46:
[----:B-1----:R-:W-:Y:S01]  /*26c0*/  @!P4 IMAD R11, R30, R153, R10 ;  /* 0x000000991e0bc224 */ /* 0x002fe200078e020a */
[----:B------:R-:W-:Y:S04]  /*26d0*/  BSSY B1, `(.L_x_48) ;  /* 0x0000006000017945 */ /* 0x000fe80003800000 */
[----:B------:R1:W-:Y:S01]  /*26e0*/  @!P4 STG.E.U8 desc[UR36][R6.64+0x8], R11 ;  /* 0x0000080b0600c986 */ /* 0x0003e2000c101124 */
[----:B------:R-:W-:Y:S05]  /*26f0*/  @P3 BRA `(.L_x_49) ;  /* 0x00000000000c3947 */ /* 0x000fea0003800000 */
[----:B------:R-:W1:Y:S02]  /*2700*/  LDG.E.U8 R162, desc[UR36][R8.64+0x9] ;  /* 0x0000092408a27981 */ /* 0x000e64000c1e1100 */
[----:B-1----:R-:W-:-:S05]  /*2710*/  PRMT R11, R162, 0x8880, RZ ;  /* 0x00008880a20b7816 */ /* 0x002fca00000000ff */
[----:B------:R-:W-:-:S07]  /*2720*/  IMAD R10, R11, R152, RZ ;  /* 0x000000980b0a7224 */ /* 0x000fce00078e02ff */
.L_x_49:
[----:B------:R-:W-:Y:S05]  /*2730*/  BSYNC B1 ;  /* 0x0000000000017941 */ /* 0x000fea0003800000 */
.L_x_48:
[----:B------:R-:W-:Y:S01]  /*2740*/  @!P3 IMAD R31, R31, R153, R10 ;  /* 0x000000991f1fb224 */ /* 0x000fe200078e020a */
[----:B------:R-:W-:Y:S04]  /*2750*/  BSSY B1, `(.L_x_50) ;  /* 0x0000006000017945 */ /* 0x000fe80003800000 */
[----:B------:R0:W-:Y:S01]  /*2760*/  @!P3 STG.E.U8 desc[UR36][R6.64+0x9], R31 ;  /* 0x0000091f0600b986 */ /* 0x0001e2000c101124 */
[----:B------:R-:W-:Y:S05]  /*2770*/  @P5 BRA `(.L_x_51) ;  /* 0x00000000000c5947 */ /* 0x000fea0003800000 */
[----:B------:R-:W1:Y:S02]  /*2780*/  LDG.E.U8 R162, desc[UR36][R2.64+0x10] ;  /* 0x0000102402a27981 */ /* 0x000e64000c1e1100 */
[----:B-1----:R-:W-:-:S05]  /*2790*/  PRMT R11, R162, 0x8880, RZ ;  /* 0x00008880a20b7816 */ /* 0x002fca00000000ff */
[----:B------:R-:W-:-:S07]  /*27a0*/  IMAD R10, R11, R152, RZ ;  /* 0x000000980b0a7224 */ /* 0x000fce00078e02ff */
.L_x_51:
[----:B------:R-:W-:Y:S05]  /*27b0*/  BSYNC B1 ;  /* 0x0000000000017941 */ /* 0x000fea0003800000 */
.L_x_50:
[----:B-1----:R-:W-:Y:S01]  /*27c0*/  @!P5 IMAD R11, R32, R153, R10 ;  /* 0x00000099200bd224 */ /* 0x002fe200078e020a */
[----:B------:R-:W-:Y:S04]  /*27d0*/  BSSY B1, `(.L_x_52) ;  /* 0x0000006000017945 */ /* 0x000fe80003800000 */
[----:B------:R1:W-:Y:S01]  /*27e0*/  @!P5 STG.E.U8 desc[UR36][R4.64+0x10], R11 ;  /* 0x0000100b0400d986 */ /* 0x0003e2000c101124 */
[----:B------:R-:W-:Y:S05]  /*27f0*/  @P2 BRA `(.L_x_53) ;  /* 0x00000000000c2947 */ /* 0x000fea0003800000 */
[----:B------:R-:W1:Y:S02]  /*2800*/  LDG.E.U8 R162, desc[UR36][R2.64+0x11] ;  /* 0x0000112402a27981 */ /* 0x000e64000c1e1100 */
[----:B-1----:R-:W-:-:S05]  /*2810*/  PRMT R11, R162, 0x8880, RZ ;  /* 0x00008880a20b7816 */ /* 0x002fca00000000ff */
[----:B------:R-:W-:-:S07]  /*2820*/  IMAD R10, R11, R152, RZ ;  /* 0x000000980b0a7224 */ /* 0x000fce00078e02ff */
.L_x_53:
[----:B------:R-:W-:Y:S05]  /*2830*/  BSYNC B1 ;  /* 0x0000000000017941 */ /* 0x000fea0003800000 */
.L_x_52:
        /* <DEDUP_REMOVED lines=11> */
.L_x_55:
[----:B------:R-:W-:Y:S05]  /*28f0*/  BSYNC B1 ;  /* 0x0000000000017941 */ /* 0x000fea0003800000 */
.L_x_54:
[----:B-1----:R-:W-:Y:S01]  /*2900*/  @!P4 IMAD R11, R34, R153, R10 ;  /* 0x00000099220bc224 */ /* 0x002fe200078e020a */
[----:B------:R-:W-:Y:S04]  /*2910*/  BSSY B1, `(.L_x_56) ;  /* 0x0000006000017945 */ /* 0x000fe80003800000 */
[----:B------:R1:W-:Y:S01]  /*2920*/  @!P4 STG.E.U8 desc[UR36][R6.64+0x10], R11 ;  /* 0x0000100b0600c986 */ /* 0x0003e2000c101124 */
[----:B------:R-:W-:Y:S05]  /*2930*/  @P3 BRA `(.L_x_57) ;  /* 0x00000000000c3947 */ /* 0x000fea0003800000 */
[----:B------:R-:W1:Y:S02]  /*2940*/  LDG.E.U8 R162, desc[UR36][R8.64+0x11] ;  /* 0x0000112408a27981 */ /* 0x000e64000c1e1100 */
[----:B-1----:R-:W-:-:S05]  /*2950*/  PRMT R11, R162, 0x8880, RZ ;  /* 0x00008880a20b7816 */ /* 0x002fca00000000ff */
[----:B------:R-:W-:-:S07]  /*2960*/  IMAD R10, R11, R152, RZ ;  /* 0x000000980b0a7224 */ /* 0x000fce00078e02ff */
.L_x_57:
[----:B------:R-:W-:Y:S05]  /*2970*/  BSYNC B1 ;  /* 0x0000000000017941 */ /* 0x000fea0003800000 */
.L_x_56:
[----:B------:R-:W-:Y:S01]  /*2980*/  @!P3 IMAD R35, R35, R153, R10 ;  /* 0x000000992323b224 */ /* 0x000fe200078e020a */
[----:B------:R-:W-:Y:S04]  /*2990*/  BSSY B1, `(.L_x_58) ;  /* 0x0000006000017945 */ /* 0x000fe80003800000 */
[----:B------:R0:W-:Y:S01]  /*29a0*/  @!P3 STG.E.U8 desc[UR36][R6.64+0x11], R35 ;  /* 0x000011230600b986 */ /* 0x0001e2000c101124 */
[----:B------:R-:W-:Y:S05]  /*29b0*/  @P5 BRA `(.L_x_59) ;  /* 0x00000000000c5947 */ /* 0x000fea0003800000 */
[----:B------:R-:W1:Y:S02]  /*29c0*/  LDG.E.U8 R162, desc[UR36][R2.64+0x18] ;  /* 0x0000182402a27981 */ /* 0x000e64000c1e1100 */
[----:B-1----:R-:W-:-:S05]  /*29d0*/  PRMT R11, R162, 0x8880, RZ ;  /* 0x00008880a20b7816 */ /* 0x002fca00000000ff */
[----:B------:R-:W-:-:S07]  /*29e0*/  IMAD R10, R11, R152, RZ ;  /* 0x000000980b0a7224 */ /* 0x000fce00078e02ff */
.L_x_59:
[----:B------:R-:W-:Y:S05]  /*29f0*/  BSYNC B1 ;  /* 0x0000000000017941 */ /* 0x000fea0003800000 */
.L_x_58:
[----:B-1----:R-:W-:Y:S01]  /*2a00*/  @!P5 IMAD R11, R36, R153, R10 ;  /* 0x00000099240bd224 */ /* 0x002fe200078e020a */
[----:B------:R-:W-:Y:S04]  /*2a10*/  BSSY B1, `(.L_x_60) ;  /* 0x0000006000017945 */ /* 0x000fe80003800000 */
[----:B------:R1:W-:Y:S01]  /*2a20*/  @!P5 STG.E.U8 desc[UR36][R4.64+0x18], R11 ;  /* 0x0000180b0400d986 */ /* 0x0003e2000c101124 */
[----:B------:R-:W-:Y:S05]  /*2a30*/  @P2 BRA `(.L_x_61) ;  /* 0x00000000000c2947 */ /* 0x000fea0003800000 */
[----:B------:R-:W1:Y:S02]  /*2a40*/  LDG.E.U8 R162, desc[UR36][R2.64+0x19] ;  /* 0x0000192402a27981 */ /* 0x000e64000c1e1100 */
[----:B-1----:R-:W-:-:S05]  /*2a50*/  PRMT R11, R162, 0x8880, RZ ;  /* 0x00008880a20b7816 */ /* 0x002fca00000000ff */
[----:B------:R-:W-:-:S07]  /*2a60*/  IMAD R10, R11, R152, RZ ;  /* 0x000000980b0a7224 */ /* 0x000fce00078e02ff */
.L_x_61:
[----:B------:R-:W-:Y:S05]  /*2a70*/  BSYNC B1 ;  /* 0x0000000000017941 */ /* 0x000fea0003800000 */
.L_x_60:
        /* <DEDUP_REMOVED lines=11> */
.L_x_63:
[----:B------:R-:W-:Y:S05]  /*2b30*/  BSYNC B1 ;  /* 0x0000000000017941 */ /* 0x000fea0003800000 */
.L_x_62:
[----:B-1----:R-:W-:Y:S01]  /*2b40*/  @!P4 IMAD R11, R38, R153, R10 ;  /* 0x00000099260bc224 */ /* 0x002fe200078e020a */
[----:B------:R-:W-:Y:S04]  /*2b50*/  BSSY B1, `(.L_x_64) ;  /* 0x0000006000017945 */ /* 0x000fe80003800000 */
[----:B------:R1:W-:Y:S01]  /*2b60*/  @!P4 STG.E.U8 desc[UR36][R6.64+0x18], R11 ;  /* 0x0000180b0600c986 */ /* 0x0003e2000c101124 */
[----:B------:R-:W-:Y:S05]  /*2b70*/  @P3 BRA `(.L_x_65) ;  /* 0x00000000000c3947 */ /* 0x000fea0003800000 */
[----:B------:R-:W1:Y:S02]  /*2b80*/  LDG.E.U8 R162, desc[UR36][R8.64+0x19] ;  /* 0x0000192408a27981 */ /* 0x000e64000c1e1100 */
[----:B-1----:R-:W-:-:S05]  /*2b90*/  PRMT R11, R162, 0x8880, RZ ;  /* 0x00008880a20b7816 */ /* 0x002fca00000000ff */
[----:B------:R-:W-:-:S07]  /*2ba0*/  IMAD R10, R11, R152, RZ ;  /* 0x000000980b0a7224 */ /* 0x000fce00078e02ff */
.L_x_65:
[----:B------:R-:W-:Y:S05]  /*2bb0*/  BSYNC B1 ;  /* 0x0000000000017941 */ /* 0x000fea0003800000 */
.L_x_64:
[----:B------:R-:W-:Y:S01]  /*2bc0*/  @!P3 IMAD R39, R39, R153, R10 ;  /* 0x000000992727b224 */ /* 0x000fe200078e020a */
[----:B------:R-:W-:Y:S04]  /*2bd0*/  BSSY B1, `(.L_x_66) ;  /* 0x0000006000017945 */ /* 0x000fe80003800000 */
[----:B------:R0:W-:Y:S01]  /*2be0*/  @!P3 STG.E.U8 desc[UR36][R6.64+0x19], R39 ;  /* 0x000019270600b986 */ /* 0x0001e2000c101124 */
[----:B------:R-:W-:Y:S05]  /*2bf0*/  @P5 BRA `(.L_x_67) ;  /* 0x00000000000c5947 */ /* 0x000fea0003800000 */
[----:B------:R-:W1:Y:S02]  /*2c00*/  LDG.E.U8 R162, desc[UR36][R2.64+0x20] ;  /* 0x0000202402a27981 */ /* 0x000e64000c1e1100 */
[----:B-1----:R-:W-:-:S05]  /*2c10*/  PRMT R11, R162, 0x8880, RZ ;  /* 0x00008880a20b7816 */ /* 0x002fca00000000ff */
[----:B------:R-:W-:-:S07]  /*2c20*/  IMAD R10, R11, R152, RZ ;  /* 0x000000980b0a7224 */ /* 0x000fce00078e02ff */
.L_x_67:
[----:B------:R-:W-:Y:S05]  /*2c30*/  BSYNC B1 ;  /* 0x0000000000017941 */ /* 0x000fea0003800000 */
.L_x_66:
[----:B-1----:R-:W-:Y:S01]  /*2c40*/  @!P5 IMAD R11, R40, R153, R10 ;  /* 0x00000099280bd224 */ /* 0x002fe200078e020a */
[----:B------:R-:W-:Y:S04]  /*2c50*/  BSSY B1, `(.L_x_68) ;  /* 0x0000006000017945 */ /* 0x000fe80003800000 */
[----:B------:R1:W-:Y:S01]  /*2c60*/  @!P5 STG.E.U8 desc[UR36][R4.64+0x20], R11 ;  /* 0x0000200b0400d986 */ /* 0x0003e2000c101124 */
[----:B------:R-:W-:Y:S05]  /*2c70*/  @P2 BRA `(.L_x_69) ;  /* 0x00000000000c2947 */ /* 0x000fea0003800000 */
[----:B------:R-:W1:Y:S02]  /*2c80*/  LDG.E.U8 R162, desc[UR36][R2.64+0x21] ;  /* 0x0000212402a27981 */ /* 0x000e64000c1e1100 */
[----:B-1----:R-:W-:-:S05]  /*2c90*/  PRMT R11, R162, 0x8880, RZ ;  /* 0x00008880a20b7816 */ /* 0x002fca00000000ff */
[----:B------:R-:W-:-:S07]  /*2ca0*/  IMAD R10, R11, R152, RZ ;  /* 0x000000980b0a7224 */ /* 0x000fce00078e02ff */
.L_x_69:
[----:B------:R-:W-:Y:S05]  /*2cb0*/  BSYNC B1 ;  /* 0x0000000000017941 */ /* 0x000fea0003800000 */
.L_x_68:
        /* <DEDUP_REMOVED lines=11> */
.L_x_71:
[----:B------:R-:W-:Y:S05]  /*2d70*/  BSYNC B1 ;  /* 0x0000000000017941 */ /* 0x000fea0003800000 */
.L_x_70:
[----:B-1----:R-:W-:Y:S01]  /*2d80*/  @!P4 IMAD R11, R42, R153, R10 ;  /* 0x000000992a0bc224 */ /* 0x002fe200078e020a */
[----:B------:R-:W-:Y:S04]  /*2d90*/  BSSY B1, `(.L_x_72) ;  /* 0x0000006000017945 */ /* 0x000fe80003800000 */
[----:B------:R1:W-:Y:S01]  /*2da0*/  @!P4 STG.E.U8 desc[UR36][R6.64+0x20], R11 ;  /* 0x0000200b0600c986 */ /* 0x0003e2000c101124 */
[----:B------:R-:W-:Y:S05]  /*2db0*/  @P3 BRA `(.L_x_73) ;  /* 0x00000000000c3947 */ /* 0x000fea0003800000 */
[----:B------:R-:W1:Y:S02]  /*2dc0*/  LDG.E.U8 R162, desc[UR36][R8.64+0x21] ;  /* 0x0000212408a27981 */ /* 0x000e64000c1e1100 */
[----:B-1----:R-:W-:-:S05]  /*2dd0*/  PRMT R11, R162, 0x8880, RZ ;  /* 0x00008880a20b7816 */ /* 0x002fca00000000ff */
[----:B------:R-:W-:-:S07]  /*2de0*/  IMAD R10, R11, R152, RZ ;  /* 0x000000980b0a7224 */ /* 0x000fce00078e02ff */
.L_x_73:
[----:B------:R-:W-:Y:S05]  /*2df0*/  BSYNC B1 ;  /* 0x0000000000017941 */ /* 0x000fea0003800000 */
.L_x_72:
[----:B------:R-:W-:Y:S01]  /*2e00*/  @!P3 IMAD R43, R43, R153, R10 ;  /* 0x000000992b2bb224 */ /* 0x000fe200078e020a */
[----:B------:R-:W-:Y:S04]  /*2e10*/  BSSY B1, `(.L_x_74) ;  /* 0x0000006000017945 */ /* 0x000fe80003800000 */
[----:B------:R0:W-:Y:S01]  /*2e20*/  @!P3 STG.E.U8 desc[UR36][R6.64+0x21], R43 ;  /* 0x0000212b0600b986 */ /* 0x0001e2000c101124 */
[----:B------:R-:W-:Y:S05]  /*2e30*/  @P5 BRA `(.L_x_75) ;  /* 0x00000000000c5947 */ /* 0x000fea0003800000 */
[----:B------:R-:W1:Y:S02]  /*2e40*/  LDG.E.U8 R162, desc[UR36][R2.64+0x28] ;  /* 0x0000282402a27981 */ /* 0x000e64000c1e1100 */
[----:B-1----:R-:W-:-:S05]  /*2e50*/  PRMT R11, R162, 0x8880, RZ ;  /* 0x00008880a20b7816 */ /* 0x002fca00000000ff */
[----:B------:R-:W-:-:S07]  /*2e60*/  IMAD R10, R11, R152, RZ ;  /* 0x000000980b0a7224 */ /* 0x000fce00078e02ff */
.L_x_75:
[----:B------:R-:W-:Y:S05]  /*2e70*/  BSYNC B1 ;  /* 0x0000000000017941 */ /* 0x000fea0003800000 */
.L_x_74:
[----:B-1----:R-:W-:Y:S01]  /*2e80*/  @!P5 IMAD R11, R44, R153, R10 ;  /* 0x000000992c0bd224 */ /* 0x002fe200078e020a */
[----:B------:R-:W-:Y:S04]  /*2e90*/  BSSY B1, `(.L_x_76) ;  /* 0x0000006000017945 */ /* 0x000fe80003800000 */
[----:B------:R1:W-:Y:S01]  /*2ea0*/  @!P5 STG.E.U8 desc[UR36][R4.64+0x28], R11 ;  /* 0x0000280b0400d986 */ /* 0x0003e2000c101124 */
[----:B------:R-:W-:Y:S05]  /*2eb0*/  @P2 BRA `(.L_x_77) ;  /* 0x00000000000c2947 */ /* 0x000fea0003800000 */
[----:B------:R-:W1:Y:S02]  /*2ec0*/  LDG.E.U8 R162, desc[UR36][R2.64+0x29] ;  /* 0x0000292402a27981 */ /* 0x000e64000c1e1100 */
[----:B-1----:R-:W-:-:S05]  /*2ed0*/  PRMT R11, R162, 0x8880, RZ ;  /* 0x00008880a20b7816 */ /* 0x002fca00000000ff */
[----:B------:R-:W-:-:S07]  /*2ee0*/  IMAD R10, R11, R152, RZ ;  /* 0x000000980b0a7224 */ /* 0x000fce00078e02ff */
.L_x_77:
[----:B------:R-:W-:Y:S05]  /*2ef0*/  BSYNC B1 ;  /* 0x0000000000017941 */ /* 0x000fea0003800000 */
.L_x_76:
        /* <DEDUP_REMOVED lines=11> */
.L_x_79:
[----:B------:R-:W-:Y:S05]  /*2fb0*/  BSYNC B1 ;  /* 0x0000000000017941 */ /* 0x000fea0003800000 */
.L_x_78:
[----:B-1----:R-:W-:Y:S01]  /*2fc0*/  @!P4 IMAD R11, R46, R153, R10 ;  /* 0x000000992e0bc224 */ /* 0x002fe200078e020a */
[----:B------:R-:W-:Y:S04]  /*2fd0*/  BSSY B1, `(.L_x_80) ;  /* 0x0000006000017945 */ /* 0x000fe80003800000 */
[----:B------:R1:W-:Y:S01]  /*2fe0*/  @!P4 STG.E.U8 desc[UR36][R6.64+0x28], R11 ;  /* 0x0000280b0600c986 */ /* 0x0003e2000c101124 */
[----:B------:R-:W-:Y:S05]  /*2ff0*/  @P3 BRA `(.L_x_81) ;  /* 0x00000000000c3947 */ /* 0x000fea0003800000 */
[----:B------:R-:W1:Y:S02]  /*3000*/  LDG.E.U8 R162, desc[UR36][R8.64+0x29] ;  /* 0x0000292408a27981 */ /* 0x000e64000c1e1100 */
[----:B-1----:R-:W-:-:S05]  /*3010*/  PRMT R11, R162, 0x8880, RZ ;  /* 0x00008880a20b7816 */ /* 0x002fca00000000ff */
[----:B------:R-:W-:-:S07]  /*3020*/  IMAD R10, R11, R152, RZ ;  /* 0x000000980b0a7224 */ /* 0x000fce00078e02ff */
.L_x_81:
[----:B------:R-:W-:Y:S05]  /*3030*/  BSYNC B1 ;  /* 0x0000000000017941 */ /* 0x000fea0003800000 */
.L_x_80:
[----:B------:R-:W-:Y:S01]  /*3040*/  @!P3 IMAD R47, R47, R153, R10 ;  /* 0x000000992f2fb224 */ /* 0x000fe200078e020a */
[----:B------:R-:W-:Y:S04]  /*3050*/  BSSY B1, `(.L_x_82) ;  /* 0x0000006000017945 */ /* 0x000fe80003800000 */
[----:B------:R0:W-:Y:S01]  /*3060*/  @!P3 STG.E.U8 desc[UR36][R6.64+0x29], R47 ;  /* 0x0000292f0600b986 */ /* 0x0001e2000c101124 */
[----:B------:R-:W-:Y:S05]  /*3070*/  @P5 BRA `(.L_x_83) ;  /* 0x00000000000c5947 */ /* 0x000fea0003800000 */
[----:B------:R-:W1:Y:S02]  /*3080*/  LDG.E.U8 R162, desc[UR36][R2.64+0x30] ;  /* 0x0000302402a27981 */ /* 0x000e64000c1e1100 */
[----:B-1----:R-:W-:-:S05]  /*3090*/  PRMT R11, R162, 0x8880, RZ ;  /* 0x00008880a20b7816 */ /* 0x002fca00000000ff */
[----:B------:R-:W-:-:S07]  /*30a0*/  IMAD R10, R11, R152, RZ ;  /* 0x000000980b0a7224 */ /* 0x000fce00078e02ff */
.L_x_83:
[----:B------:R-:W-:Y:S05]  /*30b0*/  BSYNC B1 ;  /* 0x0000000000017941 */ /* 0x000fea0003800000 */
.L_x_82:
[----:B-1----:R-:W-:Y:S01]  /*30c0*/  @!P5 IMAD R11, R48, R153, R10 ;  /* 0x00000099300bd224 */ /* 0x002fe200078e020a */
[----:B------:R-:W-:Y:S04]  /*30d0*/  BSSY B1, `(.L_x_84) ;  /* 0x0000006000017945 */ /* 0x000fe80003800000 */
[----:B------:R1:W-:Y:S01]  /*30e0*/  @!P5 STG.E.U8 desc[UR36][R4.64+0x30], R11 ;  /* 0x0000300b0400d986 */ /* 0x0003e2000c101124 */
[----:B------:R-:W-:Y:S05]  /*30f0*/  @P2 BRA `(.L_x_85) ;  /* 0x00000000000c2947 */ /* 0x000fea0003800000 */
[----:B------:R-:W1:Y:S02]  /*3100*/  LDG.E.U8 R162, desc[UR36][R2.64+0x31] ;  /* 0x0000312402a27981 */ /* 0x000e64000c1e1100 */
[----:B-1----:R-:W-:-:S05]  /*3110*/  PRMT R11, R162, 0x8880, RZ ;  /* 0x00008880a20b7816 */ /* 0x002fca00000000ff */
[----:B------:R-:W-:-:S07]  /*3120*/  IMAD R10, R11, R152, RZ ;  /* 0x000000980b0a7224 */ /* 0x000fce00078e02ff */
.L_x_85:
[----:B------:R-:W-:Y:S05]  /*3130*/  BSYNC B1 ;  /* 0x0000000000017941 */ /* 0x000fea0003800000 */
.L_x_84:
        /* <DEDUP_REMOVED lines=11> */
.L_x_87:
[----:B------:R-:W-:Y:S05]  /*31f0*/  BSYNC B1 ;  /* 0x0000000000017941 */ /* 0x000fea0003800000 */
.L_x_86:
[----:B-1----:R-:W-:Y:S01]  /*3200*/  @!P4 IMAD R11, R50, R153, R10 ;  /* 0x00000099320bc224 */ /* 0x002fe200078e020a */
[----:B------:R-:W-:Y:S04]  /*3210*/  BSSY B1, `(.L_x_88) ;  /* 0x0000006000017945 */ /* 0x000fe80003800000 */
[----:B------:R1:W-:Y:S01]  /*3220*/  @!P4 STG.E.U8 desc[UR36][R6.64+0x30], R11 ;  /* 0x0000300b0600c986 */ /* 0x0003e2000c101124 */
[----:B------:R-:W-:Y:S05]  /*3230*/  @P3 BRA `(.L_x_89) ;  /* 0x00000000000c3947 */ /* 0x000fea0003800000 */
[----:B------:R-:W1:Y:S02]  /*3240*/  LDG.E.U8 R162, desc[UR36][R8.64+0x31] ;  /* 0x0000312408a27981 */ /* 0x000e64000c1e1100 */
[----:B-1----:R-:W-:-:S05]  /*3250*/  PRMT R11, R162, 0x8880, RZ ;  /* 0x00008880a20b7816 */ /* 0x002fca00000000ff */
[----:B------:R-:W-:-:S07]  /*3260*/  IMAD R10, R11, R152, RZ ;  /* 0x000000980b0a7224 */ /* 0x000fce00078e02ff */
.L_x_89:
[----:B------:R-:W-:Y:S05]  /*3270*/  BSYNC B1 ;  /* 0x0000000000017941 */ /* 0x000fea0003800000 */
.L_x_88:
[----:B------:R-:W-:Y:S01]  /*3280*/  @!P3 IMAD R51, R51, R153, R10 ;  /* 0x000000993333b224 */ /* 0x000fe200078e020a */
[----:B------:R-:W-:Y:S04]  /*3290*/  BSSY B1, `(.L_x_90) ;  /* 0x0000006000017945 */ /* 0x000fe80003800000 */
[----:B------:R0:W-:Y:S01]  /*32a0*/  @!P3 STG.E.U8 desc[UR36][R6.64+0x31], R51 ;  /* 0x000031330600b986 */ /* 0x0001e2000c101124 */
[----:B------:R-:W-:Y:S05]  /*32b0*/  @P5 BRA `(.L_x_91) ;  /* 0x00000000000c5947 */ /* 0x000fea0003800000 */
[----:B------:R-:W1:Y:S02]  /*32c0*/  LDG.E.U8 R162, desc[UR36][R2.64+0x38] ;  /* 0x0000382402a27981 */ /* 0x000e64000c1e1100 */
[----:B-1----:R-:W-:-:S05]  /*32d0*/  PRMT R11, R162, 0x8880, RZ ;  /* 0x00008880a20b7816 */ /* 0x002fca00000000ff */
[----:B------:R-:W-:-:S07]  /*32e0*/  IMAD R10, R11, R152, RZ ;  /* 0x000000980b0a7224 */ /* 0x000fce00078e02ff */
.L_x_91:
[----:B------:R-:W-:Y:S05]  /*32f0*/  BSYNC B1 ;  /* 0x0000000000017941 */ /* 0x000fea0003800000 */
.L_x_90:
[----:B-1----:R-:W-:Y:S01]  /*3300*/  @!P5 IMAD R11, R52, R153, R10 ;  /* 0x00000099340bd224 */ /* 0x002fe200078e020a */
[----:B------:R-:W-:Y:S04]  /*3310*/  BSSY B1, `(.L_x_92) ;  /* 0x0000006000017945 */ /* 0x000fe80003800000 */
[----:B------:R1:W-:Y:S01]  /*3320*/  @!P5 STG.E.U8 desc[UR36][R4.64+0x38], R11 ;  /* 0x0000380b0400d986 */ /* 0x0003e2000c101124 */
[----:B------:R-:W-:Y:S05]  /*3330*/  @P2 BRA `(.L_x_93) ;  /* 0x00000000000c2947 */ /* 0x000fea0003800000 */
[----:B------:R-:W1:Y:S02]  /*3340*/  LDG.E.U8 R162, desc[UR36][R2.64+0x39] ;  /* 0x0000392402a27981 */ /* 0x000e64000c1e1100 */
[----:B-1----:R-:W-:-:S05]  /*3350*/  PRMT R11, R162, 0x8880, RZ ;  /* 0x00008880a20b7816 */ /* 0x002fca00000000ff */
[----:B------:R-:W-:-:S07]  /*3360*/  IMAD R10, R11, R152, RZ ;  /* 0x000000980b0a7224 */ /* 0x000fce00078e02ff */
.L_x_93:
[----:B------:R-:W-:Y:S05]  /*3370*/  BSYNC B1 ;  /* 0x0000000000017941 */ /* 0x000fea0003800000 */
.L_x_92:
        /* <DEDUP_REMOVED lines=11> */
.L_x_95:
[----:B------:R-:W-:Y:S05]  /*3430*/  BSYNC B1 ;  /* 0x0000000000017941 */ /* 0x000fea0003800000 */
.L_x_94:
[----:B-1----:R-:W-:Y:S01]  /*3440*/  @!P4 IMAD R11, R54, R153, R10 ;  /* 0x00000099360bc224 */ /* 0x002fe200078e020a */
[----:B------:R-:W-:Y:S04]  /*3450*/  BSSY B1, `(.L_x_96) ;  /* 0x0000006000017945 */ /* 0x000fe80003800000 */
[----:B------:R1:W-:Y:S01]  /*3460*/  @!P4 STG.E.U8 desc[UR36][R6.64+0x38], R11 ;  /* 0x0000380b0600c986 */ /* 0x0003e2000c101124 */
[----:B------:R-:W-:Y:S05]  /*3470*/  @P3 BRA `(.L_x_97) ;  /* 0x00000000000c3947 */ /* 0x000fea0003800000 */
[----:B------:R-:W1:Y:S02]  /*3480*/  LDG.E.U8 R162, desc[UR36][R8.64+0x39] ;  /* 0x0000392408a27981 */ /* 0x000e64000c1e1100 */
[----:B-1----:R-:W-:-:S05]  /*3490*/  PRMT R11, R162, 0x8880, RZ ;  /* 0x00008880a20b7816 */ /* 0x002fca00000000ff */
[----:B------:R-:W-:-:S07]  /*34a0*/  IMAD R10, R11, R152, RZ ;  /* 0x000000980b0a7224 */ /* 0x000fce00078e02ff */
.L_x_97:
[----:B------:R-:W-:Y:S05]  /*34b0*/  BSYNC B1 ;  /* 0x0000000000017941 */ /* 0x000fea0003800000 */
.L_x_96:
[----:B------:R-:W-:Y:S01]  /*34c0*/  @!P3 IMAD R55, R55, R153, R10 ;  /* 0x000000993737b224 */ /* 0x000fe200078e020a */
[----:B------:R-:W-:Y:S04]  /*34d0*/  BSSY B1, `(.L_x_98) ;  /* 0x0000006000017945 */ /* 0x000fe80003800000 */
[----:B------:R0:W-:Y:S01]  /*34e0*/  @!P3 STG.E.U8 desc[UR36][R6.64+0x39], R55 ;  /* 0x000039370600b986 */ /* 0x0001e2000c101124 */
[----:B------:R-:W-:Y:S05]  /*34f0*/  @P5 BRA `(.L_x_99) ;  /* 0x00000000000c5947 */ /* 0x000fea0003800000 */
[----:B------:R-:W1:Y:S02]  /*3500*/  LDG.E.U8 R162, desc[UR36][R2.64+0x40] ;  /* 0x0000402402a27981 */ /* 0x000e64000c1e1100 */
[----:B-1----:R-:W-:-:S05]  /*3510*/  PRMT R11, R162, 0x8880, RZ ;  /* 0x00008880a20b7816 */ /* 0x002fca00000000ff */
[----:B------:R-:W-:-:S07]  /*3520*/  IMAD R10, R11, R152, RZ ;  /* 0x000000980b0a7224 */ /* 0x000fce00078e02ff */
.L_x_99:
[----:B------:R-:W-:Y:S05]  /*3530*/  BSYNC B1 ;  /* 0x0000000000017941 */ /* 0x000fea0003800000 */
.L_x_98:
[----:B-1----:R-:W-:Y:S01]  /*3540*/  @!P5 IMAD R11, R56, R153, R10 ;  /* 0x00000099380bd224 */ /* 0x002fe200078e020a */
[----:B------:R-:W-:Y:S04]  /*3550*/  BSSY B1, `(.L_x_100) ;  /* 0x0000006000017945 */ /* 0x000fe80003800000 */
[----:B------:R1:W-:Y:S01]  /*3560*/  @!P5 STG.E.U8 desc[UR36][R4.64+0x40], R11 ;  /* 0x0000400b0400d986 */ /* 0x0003e2000c101124 */
[----:B------:R-:W-:Y:S05]  /*3570*/  @P2 BRA `(.L_x_101) ;  /* 0x00000000000c2947 */ /* 0x000fea0003800000 */
[----:B------:R-:W1:Y:S02]  /*3580*/  LDG.E.U8 R162, desc[UR36][R2.64+0x41] ;  /* 0x0000412402a27981 */ /* 0x000e64000c1e1100 */
[----:B-1----:R-:W-:-:S05]  /*3590*/  PRMT R11, R162, 0x8880, RZ ;  /* 0x00008880a20b7816 */ /* 0x002fca00000000ff */
[----:B------:R-:W-:-:S07]  /*35a0*/  IMAD R10, R11, R152, RZ ;  /* 0x000000980b0a7224 */ /* 0x000fce00078e02ff */
.L_x_101:
[----:B------:R-:W-:Y:S05]  /*35b0*/  BSYNC B1 ;  /* 0x0000000000017941 */ /* 0x000fea0003800000 */
.L_x_100:
        /* <DEDUP_REMOVED lines=11> */
.L_x_103:
[----:B------:R-:W-:Y:S05]  /*3670*/  BSYNC B1 ;  /* 0x0000000000017941 */ /* 0x000fea0003800000 */
.L_x_102:
[----:B-1----:R-:W-:Y:S01]  /*3680*/  @!P4 IMAD R11, R58, R153, R10 ;  /* 0x000000993a0bc224 */ /* 0x002fe200078e020a */
[----:B------:R-:W-:Y:S04]  /*3690*/  BSSY B1, `(.L_x_104) ;  /* 0x0000006000017945 */ /* 0x000fe80003800000 */
[----:B------:R1:W-:Y:S01]  /*36a0*/  @!P4 STG.E.U8 desc[UR36][R6.64+0x40], R11 ;  /* 0x0000400b0600c986 */ /* 0x0003e2000c101124 */
[----:B------:R-:W-:Y:S05]  /*36b0*/  @P3 BRA `(.L_x_105) ;  /* 0x00000000000c3947 */ /* 0x000fea0003800000 */
[----:B------:R-:W1:Y:S02]  /*36c0*/  LDG.E.U8 R162, desc[UR36][R8.64+0x41] ;  /* 0x0000412408a27981 */ /* 0x000e64000c1e1100 */
[----:B-1----:R-:W-:-:S05]  /*36d0*/  PRMT R11, R162, 0x8880, RZ ;  /* 0x00008880a20b7816 */ /* 0x002fca00000000ff */
[----:B------:R-:W-:-:S07]  /*36e0*/  IMAD R10, R11, R152, RZ ;  /* 0x000000980b0a7224 */ /* 0x000fce00078e02ff */
.L_x_105:
[----:B------:R-:W-:Y:S05]  /*36f0*/  BSYNC B1 ;  /* 0x0000000000017941 */ /* 0x000fea0003800000 */
.L_x_104:
[----:B------:R-:W-:Y:S01]  /*3700*/  @!P3 IMAD R59, R59, R153, R10 ;  /* 0x000000993b3bb224 */ /* 0x000fe200078e020a */
[----:B------:R-:W-:Y:S04]  /*3710*/  BSSY B1, `(.L_x_106) ;  /* 0x0000006000017945 */ /* 0x000fe80003800000 */
[----:B------:R0:W-:Y:S01]  /*3720*/  @!P3 STG.E.U8 desc[UR36][R6.64+0x41], R59 ;  /* 0x0000413b0600b986 */ /* 0x0001e2000c101124 */
[----:B------:R-:W-:Y:S05]  /*3730*/  @P5 BRA `(.L_x_107) ;  /* 0x00000000000c5947 */ /* 0x000fea0003800000 */
[----:B------:R-:W1:Y:S02]  /*3740*/  LDG.E.U8 R162, desc[UR36][R2.64+0x48] ;  /* 0x0000482402a27981 */ /* 0x000e64000c1e1100 */
[----:B-1----:R-:W-:-:S05]  /*3750*/  PRMT R11, R162, 0x8880, RZ ;  /* 0x00008880a20b7816 */ /* 0x002fca00000000ff */
[----:B------:R-:W-:-:S07]  /*3760*/  IMAD R10, R11, R152, RZ ;  /* 0x000000980b0a7224 */ /* 0x000fce00078e02ff */
.L_x_107:
[----:B------:R-:W-:Y:S05]  /*3770*/  BSYNC B1 ;  /* 0x0000000000017941 */ /* 0x000fea0003800000 */
.L_x_106:
[----:B-1----:R-:W-:Y:S01]  /*3780*/  @!P5 IMAD R11, R60, R153, R10 ;  /* 0x000000993c0bd224 */ /* 0x002fe200078e020a */
[----:B------:R-:W-:Y:S04]  /*3790*/  BSSY B1, `(.L_x_108) ;  /* 0x0000006000017945 */ /* 0x000fe80003800000 */
[----:B------:R1:W-:Y:S01]  /*37a0*/  @!P5 STG.E.U8 desc[UR36][R4.64+0x48], R11 ;  /* 0x0000480b0400d986 */ /* 0x0003e2000c101124 */
[----:B------:R-:W-:Y:S05]  /*37b0*/  @P2 BRA `(.L_x_109) ;  /* 0x00000000000c2947 */ /* 0x000fea0003800000 */
[----:B------:R-:W1:Y:S02]  /*37c0*/  LDG.E.U8 R162, desc[UR36][R2.64+0x49] ;  /* 0x0000492402a27981 */ /* 0x000e64000c1e1100 */
[----:B-1----:R-:W-:-:S05]  /*37d0*/  PRMT R11, R162, 0x8880, RZ ;  /* 0x00008880a20b7816 */ /* 0x002fca00000000ff */
[----:B------:R-:W-:-:S07]  /*37e0*/  IMAD R10, R11, R152, RZ ;  /* 0x000000980b0a7224 */ /* 0x000fce00078e02ff */
.L_x_109:
[----:B------:R-:W-:Y:S05]  /*37f0*/  BSYNC B1 ;  /* 0x0000000000017941 */ /* 0x000fea0003800000 */
.L_x_108:
        /* <DEDUP_REMOVED lines=11> */
.L_x_111:
[----:B------:R-:W-:Y:S05]  /*38b0*/  BSYNC B1 ;  /* 0x0000000000017941 */ /* 0x000fea0003800000 */
.L_x_110:
[----:B-1----:R-:W-:Y:S01]  /*38c0*/  @!P4 IMAD R11, R62, R153, R10 ;  /* 0x000000993e0bc224 */ /* 0x002fe200078e020a */
[----:B------:R-:W-:Y:S04]  /*38d0*/  BSSY B1, `(.L_x_112) ;  /* 0x0000006000017945 */ /* 0x000fe80003800000 */
[----:B------:R1:W-:Y:S01]  /*38e0*/  @!P4 STG.E.U8 desc[UR36][R6.64+0x48], R11 ;  /* 0x0000480b0600c986 */ /* 0x0003e2000c101124 */
[----:B------:R-:W-:Y:S05]  /*38f0*/  @P3 BRA `(.L_x_113) ;  /* 0x00000000000c3947 */ /* 0x000fea0003800000 */
[----:B------:R-:W1:Y:S02]  /*3900*/  LDG.E.U8 R162, desc[UR36][R8.64+0x49] ;  /* 0x0000492408a27981 */ /* 0x000e64000c1e1100 */
[----:B-1----:R-:W-:-:S05]  /*3910*/  PRMT R11, R162, 0x8880, RZ ;  /* 0x00008880a20b7816 */ /* 0x002fca00000000ff */
[----:B------:R-:W-:-:S07]  /*3920*/  IMAD R10, R11, R152, RZ ;  /* 0x000000980b0a7224 */ /* 0x000fce00078e02ff */
.L_x_113:
[----:B------:R-:W-:Y:S05]  /*3930*/  BSYNC B1 ;  /* 0x0000000000017941 */ /* 0x000fea0003800000 */
.L_x_112:
[----:B------:R-:W-:Y:S01]  /*3940*/  @!P3 IMAD R63, R63, R153, R10 ;  /* 0x000000993f3fb224 */ /* 0x000fe200078e020a */
[----:B------:R-:W-:Y:S04]  /*3950*/  BSSY B1, `(.L_x_114) ;  /* 0x0000006000017945 */ /* 0x000fe80003800000 */
[----:B------:R0:W-:Y:S01]  /*3960*/  @!P3 STG.E.U8 desc[UR36][R6.64+0x49], R63 ;  /* 0x0000493f0600b986 */ /* 0x0001e2000c101124 */
[----:B------:R-:W-:Y:S05]  /*3970*/  @P5 BRA `(.L_x_115) ;  /* 0x00000000000c5947 */ /* 0x000fea0003800000 */
[----:B------:R-:W1:Y:S02]  /*3980*/  LDG.E.U8 R162, desc[UR36][R2.64+0x50] ;  /* 0x0000502402a27981 */ /* 0x000e64000c1e1100 */
[----:B-1----:R-:W-:-:S05]  /*3990*/  PRMT R11, R162, 0x8880, RZ ;  /* 0x00008880a20b7816 */ /* 0x002fca00000000ff */
[----:B------:R-:W-:-:S07]  /*39a0*/  IMAD R10, R11, R152, RZ ;  /* 0x000000980b0a7224 */ /* 0x000fce00078e02ff */
.L_x_115:
[----:B------:R-:W-:Y:S05]  /*39b0*/  BSYNC B1 ;  /* 0x0000000000017941 */ /* 0x000fea0003800000 */
.L_x_114:
[----:B-1----:R-:W-:Y:S01]  /*39c0*/  @!P5 IMAD R11, R64, R153, R10 ;  /* 0x00000099400bd224 */ /* 0x002fe200078e020a */
[----:B------:R-:W-:Y:S04]  /*39d0*/  BSSY B1, `(.L_x_116) ;  /* 0x0000006000017945 */ /* 0x000fe80003800000 */
[----:B------:R1:W-:Y:S01]  /*39e0*/  @!P5 STG.E.U8 desc[UR36][R4.64+0x50], R11 ;  /* 0x0000500b0400d986 */ /* 0x0003e2000c101124 */
[----:B------:R-:W-:Y:S05]  /*39f0*/  @P2 BRA `(.L_x_117) ;  /* 0x00000000000c2947 */ /* 0x000fea0003800000 */
[----:B------:R-:W1:Y:S02]  /*3a00*/  LDG.E.U8 R162, desc[UR36][R2.64+0x51] ;  /* 0x0000512402a27981 */ /* 0x000e64000c1e1100 */
[----:B-1----:R-:W-:-:S05]  /*3a10*/  PRMT R11, R162, 0x8880, RZ ;  /* 0x00008880a20b7816 */ /* 0x002fca00000000ff */
[----:B------:R-:W-:-:S07]  /*3a20*/  IMAD R10, R11, R152, RZ ;  /* 0x000000980b0a7224 */ /* 0x000fce00078e02ff */
.L_x_117:
[----:B------:R-:W-:Y:S05]  /*3a30*/  BSYNC B1 ;  /* 0x0000000000017941 */ /* 0x000fea0003800000 */
.L_x_116:
        /* <DEDUP_REMOVED lines=11> */
.L_x_119:
[----:B------:R-:W-:Y:S05]  /*3af0*/  BSYNC B1 ;  /* 0x0000000000017941 */ /* 0x000fea0003800000 */
.L_x_118:
[----:B-1----:R-:W-:Y:S01]  /*3b00*/  @!P4 IMAD R11, R66, R153, R10 ;  /* 0x00000099420bc224 */ /* 0x002fe200078e020a */
[----:B------:R-:W-:Y:S04]  /*3b10*/  BSSY B1, `(.L_x_120) ;  /* 0x0000006000017945 */ /* 0x000fe80003800000 */
[----:B------:R1:W-:Y:S01]  /*3b20*/  @!P4 STG.E.U8 desc[UR36][R6.64+0x50], R11 ;  /* 0x0000500b0600c986 */ /* 0x0003e2000c101124 */
[----:B------:R-:W-:Y:S05]  /*3b30*/  @P3 BRA `(.L_x_121) ;  /* 0x00000000000c3947 */ /* 0x000fea0003800000 */
[----:B------:R-:W1:Y:S02]  /*3b40*/  LDG.E.U8 R162, desc[UR36][R8.64+0x51] ;  /* 0x0000512408a27981 */ /* 0x000e64000c1e1100 */
[----:B-1----:R-:W-:-:S05]  /*3b50*/  PRMT R11, R162, 0x8880, RZ ;  /* 0x00008880a20b7816 */ /* 0x002fca00000000ff */
[----:B------:R-:W-:-:S07]  /*3b60*/  IMAD R10, R11, R152, RZ ;  /* 0x000000980b0a7224 */ /* 0x000fce00078e02ff */
.L_x_121:
[----:B------:R-:W-:Y:S05]  /*3b70*/  BSYNC B1 ;  /* 0x0000000000017941 */ /* 0x000fea0003800000 */
.L_x_120:
[----:B------:R-:W-:Y:S01]  /*3b80*/  @!P3 IMAD R67, R67, R153, R10 ;  /* 0x000000994343b224 */ /* 0x000fe200078e020a */
[----:B------:R-:W-:Y:S04]  /*3b90*/  BSSY B1, `(.L_x_122) ;  /* 0x0000006000017945 */ /* 0x000fe80003800000 */
[----:B------:R0:W-:Y:S01]  /*3ba0*/  @!P3 STG.E.U8 desc[UR36][R6.64+0x51], R67 ;  /* 0x000051430600b986 */ /* 0x0001e2000c101124 */
[----:B------:R-:W-:Y:S05]  /*3bb0*/  @P5 BRA `(.L_x_123) ;  /* 0x00000000000c5947 */ /* 0x000fea0003800000 */
[----:B------:R-:W1:Y:S02]  /*3bc0*/  LDG.E.U8 R162, desc[UR36][R2.64+0x58] ;  /* 0x0000582402a27981 */ /* 0x000e64000c1e1100 */
[----:B-1----:R-:W-:-:S05]  /*3bd0*/  PRMT R11, R162, 0x8880, RZ ;  /* 0x00008880a20b7816 */ /* 0x002fca00000000ff */
[----:B------:R-:W-:-:S07]  /*3be0*/  IMAD R10, R11, R152, RZ ;  /* 0x000000980b0a7224 */ /* 0x000fce00078e02ff */
.L_x_123:
[----:B------:R-:W-:Y:S05]  /*3bf0*/  BSYNC B1 ;  /* 0x0000000000017941 */ /* 0x000fea0003800000 */
.L_x_122:
[----:B-1----:R-:W-:Y:S01]  /*3c00*/  @!P5 IMAD R11, R68, R153, R10 ;  /* 0x00000099440bd224 */ /* 0x002fe200078e020a */
[----:B------:R-:W-:Y:S04]  /*3c10*/  BSSY B1, `(.L_x_124) ;  /* 0x0000006000017945 */ /* 0x000fe80003800000 */
[----:B------:R1:W-:Y:S01]  /*3c20*/  @!P5 STG.E.U8 desc[UR36][R4.64+0x58], R11 ;  /* 0x0000580b0400d986 */ /* 0x0003e2000c101124 */
[----:B------:R-:W-:Y:S05]  /*3c30*/  @P2 BRA `(.L_x_125) ;  /* 0x00000000000c2947 */ /* 0x000fea0003800000 */
[----:B------:R-:W1:Y:S02]  /*3c40*/  LDG.E.U8 R162, desc[UR36][R2.64+0x59] ;  /* 0x0000592402a27981 */ /* 0x000e64000c1e1100 */
[----:B-1----:R-:W-:-:S05]  /*3c50*/  PRMT R11, R162, 0x8880, RZ ;  /* 0x00008880a20b7816 */ /* 0x002fca00000000ff */
[----:B------:R-:W-:-:S07]  /*3c60*/  IMAD R10, R11, R152, RZ ;  /* 0x000000980b0a7224 */ /* 0x000fce00078e02ff */
.L_x_125:
[----:B------:R-:W-:Y:S05]  /*3c70*/  BSYNC B1 ;  /* 0x0000000000017941 */ /* 0x000fea0003800000 */
.L_x_124:
        /* <DEDUP_REMOVED lines=11> */
.L_x_127:
[----:B------:R-:W-:Y:S05]  /*3d30*/  BSYNC B1 ;  /* 0x0000000000017941 */ /* 0x000fea0003800000 */
.L_x_126:
[----:B-1----:R-:W-:Y:S01]  /*3d40*/  @!P4 IMAD R11, R70, R153, R10 ;  /* 0x00000099460bc224 */ /* 0x002fe200078e020a */
[----:B------:R-:W-:Y:S04]  /*3d50*/  BSSY B1, `(.L_x_128) ;  /* 0x0000006000017945 */ /* 0x000fe80003800000 */
[----:B------:R1:W-:Y:S01]  /*3d60*/  @!P4 STG.E.U8 desc[UR36][R6.64+0x58], R11 ;  /* 0x0000580b0600c986 */ /* 0x0003e2000c101124 */
[----:B------:R-:W-:Y:S05]  /*3d70*/  @P3 BRA `(.L_x_129) ;  /* 0x00000000000c3947 */ /* 0x000fea0003800000 */
[----:B------:R-:W1:Y:S02]  /*3d80*/  LDG.E.U8 R162, desc[UR36][R8.64+0x59] ;  /* 0x0000592408a27981 */ /* 0x000e64000c1e1100 */
[----:B-1----:R-:W-:-:S05]  /*3d90*/  PRMT R11, R162, 0x8880, RZ ;  /* 0x00008880a20b7816 */ /* 0x002fca00000000ff */
[----:B------:R-:W-:-:S07]  /*3da0*/  IMAD R10, R11, R152, RZ ;  /* 0x000000980b0a7224 */ /* 0x000fce00078e02ff */
.L_x_129:
[----:B------:R-:W-:Y:S05]  /*3db0*/  BSYNC B1 ;  /* 0x0000000000017941 */ /* 0x000fea0003800000 */
.L_x_128:
[----:B------:R-:W-:Y:S01]  /*3dc0*/  @!P3 IMAD R71, R71, R153, R10 ;  /* 0x000000994747b224 */ /* 0x000fe200078e020a */
[----:B------:R-:W-:Y:S04]  /*3dd0*/  BSSY B1, `(.L_x_130) ;  /* 0x0000006000017945 */ /* 0x000fe80003800000 */
[----:B------:R0:W-:Y:S01]  /*3de0*/  @!P3 STG.E.U8 desc[UR36][R6.64+0x59], R71 ;  /* 0x000059470600b986 */ /* 0x0001e2000c101124 */
[----:B------:R-:W-:Y:S05]  /*3df0*/  @P5 BRA `(.L_x_131) ;  /* 0x00000000000c5947 */ /* 0x000fea0003800000 */
[----:B------:R-:W1:Y:S02]  /*3e00*/  LDG.E.U8 R162, desc[UR36][R2.64+0x60] ;  /* 0x0000602402a27981 */ /* 0x000e64000c1e1100 */
[----:B-1----:R-:W-:-:S05]  /*3e10*/  PRMT R11, R162, 0x8880, RZ ;  /* 0x00008880a20b7816 */ /* 0x002fca00000000ff */
[----:B------:R-:W-:-:S07]  /*3e20*/  IMAD R10, R11, R152, RZ ;  /* 0x000000980b0a7224 */ /* 0x000fce00078e02ff */
.L_x_131:
[----:B------:R-:W-:Y:S05]  /*3e30*/  BSYNC B1 ;  /* 0x0000000000017941 */ /* 0x000fea0003800000 */
.L_x_130:
[----:B-1----:R-:W-:Y:S01]  /*3e40*/  @!P5 IMAD R11, R72, R153, R10 ;  /* 0x00000099480bd224 */ /* 0x002fe200078e020a */
[----:B------:R-:W-:Y:S04]  /*3e50*/  BSSY B1, `(.L_x_132) ;  /* 0x0000006000017945 */ /* 0x000fe80003800000 */
[----:B------:R1:W-:Y:S01]  /*3e60*/  @!P5 STG.E.U8 desc[UR36][R4.64+0x60], R11 ;  /* 0x0000600b0400d986 */ /* 0x0003e2000c101124 */
[----:B------:R-:W-:Y:S05]  /*3e70*/  @P2 BRA `(.L_x_133) ;  /* 0x00000000000c2947 */ /* 0x000fea0003800000 */
[----:B------:R-:W1:Y:S02]  /*3e80*/  LDG.E.U8 R162, desc[UR36][R2.64+0x61] ;  /* 0x0000612402a27981 */ /* 0x000e64000c1e1100 */
[----:B-1----:R-:W-:-:S05]  /*3e90*/  PRMT R11, R162, 0x8880, RZ ;  /* 0x00008880a20b7816 */ /* 0x002fca00000000ff */
[----:B------:R-:W-:-:S07]  /*3ea0*/  IMAD R10, R11, R152, RZ ;  /* 0x000000980b0a7224 */ /* 0x000fce00078e02ff */
.L_x_133:
[----:B------:R-:W-:Y:S05]  /*3eb0*/  BSYNC B1 ;  /* 0x0000000000017941 */ /* 0x000fea0003800000 */
.L_x_132:
        /* <DEDUP_REMOVED lines=11> */
.L_x_135:
[----:B------:R-:W-:Y:S05]  /*3f70*/  BSYNC B1 ;  /* 0x0000000000017941 */ /* 0x000fea0003800000 */
.L_x_134:
[----:B-1----:R-:W-:Y:S01]  /*3f80*/  @!P4 IMAD R11, R74, R153, R10 ;  /* 0x000000994a0bc224 */ /* 0x002fe200078e020a */
[----:B------:R-:W-:Y:S04]  /*3f90*/  BSSY B1, `(.L_x_136) ;  /* 0x0000006000017945 */ /* 0x000fe80003800000 */
[----:B------:R1:W-:Y:S01]  /*3fa0*/  @!P4 STG.E.U8 desc[UR36][R6.64+0x60], R11 ;  /* 0x0000600b0600c986 */ /* 0x0003e2000c101124 */
[----:B------:R-:W-:Y:S05]  /*3fb0*/  @P3 BRA `(.L_x_137) ;  /* 0x00000000000c3947 */ /* 0x000fea0003800000 */
[----:B------:R-:W1:Y:S02]  /*3fc0*/  LDG.E.U8 R162, desc[UR36][R8.64+0x61] ;  /* 0x0000612408a27981 */ /* 0x000e64000c1e1100 */
[----:B-1----:R-:W-:-:S05]  /*3fd0*/  PRMT R11, R162, 0x8880, RZ ;  /* 0x00008880a20b7816 */ /* 0x002fca00000000ff */
[----:B------:R-:W-:-:S07]  /*3fe0*/  IMAD R10, R11, R152, RZ ;  /* 0x000000980b0a7224 */ /* 0x000fce00078e02ff */
.L_x_137:
[----:B------:R-:W-:Y:S05]  /*3ff0*/  BSYNC B1 ;  /* 0x0000000000017941 */ /* 0x000fea0003800000 */
.L_x_136:
[----:B------:R-:W-:Y:S01]  /*4000*/  @!P3 IMAD R75, R75, R153, R10 ;  /* 0x000000994b4bb224 */ /* 0x000fe200078e020a */
[----:B------:R-:W-:Y:S04]  /*4010*/  BSSY B1, `(.L_x_138) ;  /* 0x0000006000017945 */ /* 0x000fe80003800000 */
[----:B------:R0:W-:Y:S01]  /*4020*/  @!P3 STG.E.U8 desc[UR36][R6.64+0x61], R75 ;  /* 0x0000614b0600b986 */ /* 0x0001e2000c101124 */
[----:B------:R-:W-:Y:S05]  /*4030*/  @P5 BRA `(.L_x_139) ;  /* 0x00000000000c5947 */ /* 0x000fea0003800000 */
[----:B------:R-:W1:Y:S02]  /*4040*/  LDG.E.U8 R162, desc[UR36][R2.64+0x68] ;  /* 0x0000682402a27981 */ /* 0x000e64000c1e1100 */
[----:B-1----:R-:W-:-:S05]  /*4050*/  PRMT R11, R162, 0x8880, RZ ;  /* 0x00008880a20b7816 */ /* 0x002fca00000000ff */
[----:B------:R-:W-:-:S07]  /*4060*/  IMAD R10, R11, R152, RZ ;  /* 0x000000980b0a7224 */ /* 0x000fce00078e02ff */
.L_x_139:
[----:B------:R-:W-:Y:S05]  /*4070*/  BSYNC B1 ;  /* 0x0000000000017941 */ /* 0x000fea0003800000 */
.L_x_138:
[----:B-1----:R-:W-:Y:S01]  /*4080*/  @!P5 IMAD R11, R76, R153, R10 ;  /* 0x000000994c0bd224 */ /* 0x002fe200078e020a */
[----:B------:R-:W-:Y:S04]  /*4090*/  BSSY B1, `(.L_x_140) ;  /* 0x0000006000017945 */ /* 0x000fe80003800000 */
[----:B------:R1:W-:Y:S01]  /*40a0*/  @!P5 STG.E.U8 desc[UR36][R4.64+0x68], R11 ;  /* 0x0000680b0400d986 */ /* 0x0003e2000c101124 */
[----:B------:R-:W-:Y:S05]  /*40b0*/  @P2 BRA `(.L_x_141) ;  /* 0x00000000000c2947 */ /* 0x000fea0003800000 */
[----:B------:R-:W1:Y:S02]  /*40c0*/  LDG.E.U8 R162, desc[UR36][R2.64+0x69] ;  /* 0x0000692402a27981 */ /* 0x000e64000c1e1100 */
[----:B-1----:R-:W-:-:S05]  /*40d0*/  PRMT R11, R162, 0x8880, RZ ;  /* 0x00008880a20b7816 */ /* 0x002fca00000000ff */
[----:B------:R-:W-:-:S07]  /*40e0*/  IMAD R10, R11, R152, RZ ;  /* 0x000000980b0a7224 */ /* 0x000fce00078e02ff */
.L_x_141:
[----:B------:R-:W-:Y:S05]  /*40f0*/  BSYNC B1 ;  /* 0x0000000000017941 */ /* 0x000fea0003800000 */
.L_x_140:
        /* <DEDUP_REMOVED lines=11> */
.L_x_143:
[----:B------:R-:W-:Y:S05]  /*41b0*/  BSYNC B1 ;  /* 0x0000000000017941 */ /* 0x000fea0003800000 */
.L_x_142:
[----:B-1----:R-:W-:Y:S01]  /*41c0*/  @!P4 IMAD R11, R78, R153, R10 ;  /* 0x000000994e0bc224 */ /* 0x002fe200078e020a */
[----:B------:R-:W-:Y:S04]  /*41d0*/  BSSY B1, `(.L_x_144) ;  /* 0x0000006000017945 */ /* 0x000fe80003800000 */
[----:B------:R1:W-:Y:S01]  /*41e0*/  @!P4 STG.E.U8 desc[UR36][R6.64+0x68], R11 ;  /* 0x0000680b0600c986 */ /* 0x0003e2000c101124 */
[----:B------:R-:W-:Y:S05]  /*41f0*/  @P3 BRA `(.L_x_145) ;  /* 0x00000000000c3947 */ /* 0x000fea0003800000 */
[----:B------:R-:W1:Y:S02]  /*4200*/  LDG.E.U8 R162, desc[UR36][R8.64+0x69] ;  /* 0x0000692408a27981 */ /* 0x000e64000c1e1100 */
[----:B-1----:R-:W-:-:S05]  /*4210*/  PRMT R11, R162, 0x8880, RZ ;  /* 0x00008880a20b7816 */ /* 0x002fca00000000ff */
[----:B------:R-:W-:-:S07]  /*4220*/  IMAD R10, R11, R152, RZ ;  /* 0x000000980b0a7224 */ /* 0x000fce00078e02ff */
.L_x_145:
[----:B------:R-:W-:Y:S05]  /*4230*/  BSYNC B1 ;  /* 0x0000000000017941 */ /* 0x000fea0003800000 */
.L_x_144:
[----:B------:R-:W-:Y:S01]  /*4240*/  @!P3 IMAD R79, R79, R153, R10 ;  /* 0x000000994f4fb224 */ /* 0x000fe200078e020a */
[----:B------:R-:W-:Y:S04]  /*4250*/  BSSY B1, `(.L_x_146) ;  /* 0x0000006000017945 */ /* 0x000fe80003800000 */
[----:B------:R0:W-:Y:S01]  /*4260*/  @!P3 STG.E.U8 desc[UR36][R6.64+0x69], R79 ;  /* 0x0000694f0600b986 */ /* 0x0001e2000c101124 */
[----:B------:R-:W-:Y:S05]  /*4270*/  @P5 BRA `(.L_x_147) ;  /* 0x00000000000c5947 */ /* 0x000fea0003800000 */
[----:B------:R-:W1:Y:S02]  /*4280*/  LDG.E.U8 R162, desc[UR36][R2.64+0x70] ;  /* 0x0000702402a27981 */ /* 0x000e64000c1e1100 */
[----:B-1----:R-:W-:-:S05]  /*4290*/  PRMT R11, R162, 0x8880, RZ ;  /* 0x00008880a20b7816 */ /* 0x002fca00000000ff */
[----:B------:R-:W-:-:S07]  /*42a0*/  IMAD R10, R11, R152, RZ ;  /* 0x000000980b0a7224 */ /* 0x000fce00078e02ff */
.L_x_147:
[----:B------:R-:W-:Y:S05]  /*42b0*/  BSYNC B1 ;  /* 0x0000000000017941 */ /* 0x000fea0003800000 */
.L_x_146:
[----:B-1----:R-:W-:Y:S01]  /*42c0*/  @!P5 IMAD R11, R80, R153, R10 ;  /* 0x00000099500bd224 */ /* 0x002fe200078e020a */
[----:B------:R-:W-:Y:S04]  /*42d0*/  BSSY B1, `(.L_x_148) ;  /* 0x0000006000017945 */ /* 0x000fe80003800000 */
[----:B------:R1:W-:Y:S01]  /*42e0*/  @!P5 STG.E.U8 desc[UR36][R4.64+0x70], R11 ;  /* 0x0000700b0400d986 */ /* 0x0003e2000c101124 */
[----:B------:R-:W-:Y:S05]  /*42f0*/  @P2 BRA `(.L_x_149) ;  /* 0x00000000000c2947 */ /* 0x000fea0003800000 */
[----:B------:R-:W1:Y:S02]  /*4300*/  LDG.E.U8 R162, desc[UR36][R2.64+0x71] ;  /* 0x0000712402a27981 */ /* 0x000e64000c1e1100 */
[----:B-1----:R-:W-:-:S05]  /*4310*/  PRMT R11, R162, 0x8880, RZ ;  /* 0x00008880a20b7816 */ /* 0x002fca00000000ff */
[----:B------:R-:W-:-:S07]  /*4320*/  IMAD R10, R11, R152, RZ ;  /* 0x000000980b0a7224 */ /* 0x000fce00078e02ff */
.L_x_149:
[----:B------:R-:W-:Y:S05]  /*4330*/  BSYNC B1 ;  /* 0x0000000000017941 */ /* 0x000fea0003800000 */
.L_x_148:
        /* <DEDUP_REMOVED lines=11> */
.L_x_151:
[----:B------:R-:W-:Y:S05]  /*43f0*/  BSYNC B1 ;  /* 0x0000000000017941 */ /* 0x000fea0003800000 */
.L_x_150:
[----:B-1----:R-:W-:Y:S01]  /*4400*/  @!P4 IMAD R11, R82, R153, R10 ;  /* 0x00000099520bc224 */ /* 0x002fe200078e020a */
[----:B------:R-:W-:Y:S04]  /*4410*/  BSSY B1, `(.L_x_152) ;  /* 0x0000006000017945 */ /* 0x000fe80003800000 */
[----:B------:R1:W-:Y:S01]  /*4420*/  @!P4 STG.E.U8 desc[UR36][R6.64+0x70], R11 ;  /* 0x0000700b0600c986 */ /* 0x0003e2000c101124 */
[----:B------:R-:W-:Y:S05]  /*4430*/  @P3 BRA `(.L_x_153) ;  /* 0x00000000000c3947 */ /* 0x000fea0003800000 */
[----:B------:R-:W1:Y:S02]  /*4440*/  LDG.E.U8 R162, desc[UR36][R8.64+0x71] ;  /* 0x0000712408a27981 */ /* 0x000e64000c1e1100 */
[----:B-1----:R-:W-:-:S05]  /*4450*/  PRMT R11, R162, 0x8880, RZ ;  /* 0x00008880a20b7816 */ /* 0x002fca00000000ff */
[----:B------:R-:W-:-:S07]  /*4460*/  IMAD R10, R11, R152, RZ ;  /* 0x000000980b0a7224 */ /* 0x000fce00078e02ff */
.L_x_153:
[----:B------:R-:W-:Y:S05]  /*4470*/  BSYNC B1 ;  /* 0x0000000000017941 */ /* 0x000fea0003800000 */
.L_x_152:
[----:B------:R-:W-:Y:S01]  /*4480*/  @!P3 IMAD R83, R83, R153, R10 ;  /* 0x000000995353b224 */ /* 0x000fe200078e020a */
[----:B------:R-:W-:Y:S04]  /*4490*/  BSSY B1, `(.L_x_154) ;  /* 0x0000006000017945 */ /* 0x000fe80003800000 */
[----:B------:R0:W-:Y:S01]  /*44a0*/  @!P3 STG.E.U8 desc[UR36][R6.64+0x71], R83 ;  /* 0x000071530600b986 */ /* 0x0001e2000c101124 */
[----:B------:R-:W-:Y:S05]  /*44b0*/  @P5 BRA `(.L_x_155) ;  /* 0x00000000000c5947 */ /* 0x000fea0003800000 */
[----:B------:R-:W1:Y:S02]  /*44c0*/  LDG.E.U8 R162, desc[UR36][R2.64+0x78] ;  /* 0x0000782402a27981 */ /* 0x000e64000c1e1100 */
[----:B-1----:R-:W-:-:S05]  /*44d0*/  PRMT R11, R162, 0x8880, RZ ;  /* 0x00008880a20b7816 */ /* 0x002fca00000000ff */
[----:B------:R-:W-:-:S07]  /*44e0*/  IMAD R10, R11, R152, RZ ;  /* 0x000000980b0a7224 */ /* 0x000fce00078e02ff */
.L_x_155:
[----:B------:R-:W-:Y:S05]  /*44f0*/  BSYNC B1 ;  /* 0x0000000000017941 */ /* 0x000fea0003800000 */
.L_x_154:
[----:B-1----:R-:W-:Y:S01]  /*4500*/  @!P5 IMAD R11, R84, R153, R10 ;  /* 0x00000099540bd224 */ /* 0x002fe200078e020a */
[----:B------:R-:W-:Y:S04]  /*4510*/  BSSY B1, `(.L_x_156) ;  /* 0x0000006000017945 */ /* 0x000fe80003800000 */
[----:B------:R1:W-:Y:S01]  /*4520*/  @!P5 STG.E.U8 desc[UR36][R4.64+0x78], R11 ;  /* 0x0000780b0400d986 */ /* 0x0003e2000c101124 */
[----:B------:R-:W-:Y:S05]  /*4530*/  @P2 BRA `(.L_x_157) ;  /* 0x00000000000c2947 */ /* 0x000fea0003800000 */
[----:B------:R-:W1:Y:S02]  /*4540*/  LDG.E.U8 R162, desc[UR36][R2.64+0x79] ;  /* 0x0000792402a27981 */ /* 0x000e64000c1e1100 */
[----:B-1----:R-:W-:-:S05]  /*4550*/  PRMT R11, R162, 0x8880, RZ ;  /* 0x00008880a20b7816 */ /* 0x002fca00000000ff */
[----:B------:R-:W-:-:S07]  /*4560*/  IMAD R10, R11, R152, RZ ;  /* 0x000000980b0a7224 */ /* 0x000fce00078e02ff */
.L_x_157:
[----:B------:R-:W-:Y:S05]  /*4570*/  BSYNC B1 ;  /* 0x0000000000017941 */ /* 0x000fea0003800000 */
.L_x_156:
        /* <DEDUP_REMOVED lines=11> */
.L_x_159:
[----:B------:R-:W-:Y:S05]  /*4630*/  BSYNC B1 ;  /* 0x0000000000017941 */ /* 0x000fea0003800000 */
.L_x_158:
[----:B-1----:R-:W-:Y:S01]  /*4640*/  @!P4 IMAD R11, R86, R153, R10 ;  /* 0x00000099560bc224 */ /* 0x002fe200078e020a */
[----:B------:R-:W-:Y:S04]  /*4650*/  BSSY B1, `(.L_x_160) ;  /* 0x0000006000017945 */ /* 0x000fe80003800000 */
[----:B------:R1:W-:Y:S01]  /*4660*/  @!P4 STG.E.U8 desc[UR36][R6.64+0x78], R11 ;  /* 0x0000780b0600c986 */ /* 0x0003e2000c101124 */
[----:B------:R-:W-:Y:S05]  /*4670*/  @P3 BRA `(.L_x_161) ;  /* 0x00000000000c3947 */ /* 0x000fea0003800000 */
[----:B------:R-:W1:Y:S02]  /*4680*/  LDG.E.U8 R162, desc[UR36][R8.64+0x79] ;  /* 0x0000792408a27981 */ /* 0x000e64000c1e1100 */
[----:B-1----:R-:W-:-:S05]  /*4690*/  PRMT R11, R162, 0x8880, RZ ;  /* 0x00008880a20b7816 */ /* 0x002fca00000000ff */
[----:B------:R-:W-:-:S07]  /*46a0*/  IMAD R10, R11, R152, RZ ;  /* 0x000000980b0a7224 */ /* 0x000fce00078e02ff */
.L_x_161:
[----:B------:R-:W-:Y:S05]  /*46b0*/  BSYNC B1 ;  /* 0x0000000000017941 */ /* 0x000fea0003800000 */
.L_x_160:
[----:B------:R-:W-:Y:S01]  /*46c0*/  @!P3 IMAD R87, R87, R153, R10 ;  /* 0x000000995757b224 */ /* 0x000fe200078e020a */
[----:B------:R-:W-:Y:S04]  /*46d0*/  BSSY B1, `(.L_x_162) ;  /* 0x0000006000017945 */ /* 0x000fe80003800000 */
[----:B------:R0:W-:Y:S01]  /*46e0*/  @!P3 STG.E.U8 desc[UR36][R6.64+0x79], R87 ;  /* 0x000079570600b986 */ /* 0x0001e2000c101124 */
[----:B------:R-:W-:Y:S05]  /*46f0*/  @P5 BRA `(.L_x_163) ;  /* 0x00000000000c5947 */ /* 0x000fea0003800000 */
[----:B------:R-:W1:Y:S02]  /*4700*/  LDG.E.U8 R162, desc[UR36][R2.64+0x80] ;  /* 0x0000802402a27981 */ /* 0x000e64000c1e1100 */
[----:B-1----:R-:W-:-:S05]  /*4710*/  PRMT R11, R162, 0x8880, RZ ;  /* 0x00008880a20b7816 */ /* 0x002fca00000000ff */
[----:B------:R-:W-:-:S07]  /*4720*/  IMAD R10, R11, R152, RZ ;  /* 0x000000980b0a7224 */ /* 0x000fce00078e02ff */
.L_x_163:
[----:B------:R-:W-:Y:S05]  /*4730*/  BSYNC B1 ;  /* 0x0000000000017941 */ /* 0x000fea0003800000 */
.L_x_162:
[----:B-1----:R-:W-:Y:S01]  /*4740*/  @!P5 IMAD R11, R88, R153, R10 ;  /* 0x00000099580bd224 */ /* 0x002fe200078e020a */
[----:B------:R-:W-:Y:S04]  /*4750*/  BSSY B1, `(.L_x_164) ;  /* 0x0000006000017945 */ /* 0x000fe80003800000 */
[----:B------:R1:W-:Y:S01]  /*4760*/  @!P5 STG.E.U8 desc[UR36][R4.64+0x80], R11 ;  /* 0x0000800b0400d986 */ /* 0x0003e2000c101124 */
[----:B------:R-:W-:Y:S05]  /*4770*/  @P2 BRA `(.L_x_165) ;  /* 0x00000000000c2947 */ /* 0x000fea0003800000 */
[----:B------:R-:W1:Y:S02]  /*4780*/  LDG.E.U8 R162, desc[UR36][R2.64+0x81] ;  /* 0x0000812402a27981 */ /* 0x000e64000c1e1100 */
[----:B-1----:R-:W-:-:S05]  /*4790*/  PRMT R11, R162, 0x8880, RZ ;  /* 0x00008880a20b7816 */ /* 0x002fca00000000ff */
[----:B------:R-:W-:-:S07]  /*47a0*/  IMAD R10, R11, R152, RZ ;  /* 0x000000980b0a7224 */ /* 0x000fce00078e02ff */
.L_x_165:
[----:B------:R-:W-:Y:S05]  /*47b0*/  BSYNC B1 ;  /* 0x0000000000017941 */ /* 0x000fea0003800000 */
.L_x_164:
        /* <DEDUP_REMOVED lines=11> */
.L_x_167:
[----:B------:R-:W-:Y:S05]  /*4870*/  BSYNC B1 ;  /* 0x0000000000017941 */ /* 0x000fea0003800000 */
.L_x_166:
[----:B-1----:R-:W-:Y:S01]  /*4880*/  @!P4 IMAD R11, R90, R153, R10 ;  /* 0x000000995a0bc224 */ /* 0x002fe200078e020a */
[----:B------:R-:W-:Y:S04]  /*4890*/  BSSY B1, `(.L_x_168) ;  /* 0x0000006000017945 */ /* 0x000fe80003800000 */
[----:B------:R1:W-:Y:S01]  /*48a0*/  @!P4 STG.E.U8 desc[UR36][R6.64+0x80], R11 ;  /* 0x0000800b0600c986 */ /* 0x0003e2000c101124 */
[----:B------:R-:W-:Y:S05]  /*48b0*/  @P3 BRA `(.L_x_169) ;  /* 0x00000000000c3947 */ /* 0x000fea0003800000 */
[----:B------:R-:W1:Y:S02]  /*48c0*/  LDG.E.U8 R162, desc[UR36][R8.64+0x81] ;  /* 0x0000812408a27981 */ /* 0x000e64000c1e1100 */
[----:B-1----:R-:W-:-:S05]  /*48d0*/  PRMT R11, R162, 0x8880, RZ ;  /* 0x00008880a20b7816 */ /* 0x002fca00000000ff */
[----:B------:R-:W-:-:S07]  /*48e0*/  IMAD R10, R11, R152, RZ ;  /* 0x000000980b0a7224 */ /* 0x000fce00078e02ff */
.L_x_169:
[----:B------:R-:W-:Y:S05]  /*48f0*/  BSYNC B1 ;  /* 0x0000000000017941 */ /* 0x000fea0003800000 */
.L_x_168:
[----:B------:R-:W-:Y:S01]  /*4900*/  @!P3 IMAD R91, R91, R153, R10 ;  /* 0x000000995b5bb224 */ /* 0x000fe200078e020a */
[----:B------:R-:W-:Y:S04]  /*4910*/  BSSY B1, `(.L_x_170) ;  /* 0x0000006000017945 */ /* 0x000fe80003800000 */
[----:B------:R0:W-:Y:S01]  /*4920*/  @!P3 STG.E.U8 desc[UR36][R6.64+0x81], R91 ;  /* 0x0000815b0600b986 */ /* 0x0001e2000c101124 */
[----:B------:R-:W-:Y:S05]  /*4930*/  @P5 BRA `(.L_x_171) ;  /* 0x00000000000c5947 */ /* 0x000fea0003800000 */
[----:B------:R-:W1:Y:S02]  /*4940*/  LDG.E.U8 R162, desc[UR36][R2.64+0x88] ;  /* 0x0000882402a27981 */ /* 0x000e64000c1e1100 */
[----:B-1----:R-:W-:-:S05]  /*4950*/  PRMT R11, R162, 0x8880, RZ ;  /* 0x00008880a20b7816 */ /* 0x002fca00000000ff */
[----:B------:R-:W-:-:S07]  /*4960*/  IMAD R10, R11, R152, RZ ;  /* 0x000000980b0a7224 */ /* 0x000fce00078e02ff */
.L_x_171:
[----:B------:R-:W-:Y:S05]  /*4970*/  BSYNC B1 ;  /* 0x0000000000017941 */ /* 0x000fea0003800000 */
.L_x_170:
[----:B-1----:R-:W-:Y:S01]  /*4980*/  @!P5 IMAD R11, R92, R153, R10 ;  /* 0x000000995c0bd224 */ /* 0x002fe200078e020a */
[----:B------:R-:W-:Y:S04]  /*4990*/  BSSY B1, `(.L_x_172) ;  /* 0x0000006000017945 */ /* 0x000fe80003800000 */
[----:B------:R1:W-:Y:S01]  /*49a0*/  @!P5 STG.E.U8 desc[UR36][R4.64+0x88], R11 ;  /* 0x0000880b0400d986 */ /* 0x0003e2000c101124 */
[----:B------:R-:W-:Y:S05]  /*49b0*/  @P2 BRA `(.L_x_173) ;  /* 0x00000000000c2947 */ /* 0x000fea0003800000 */
[----:B------:R-:W1:Y:S02]  /*49c0*/  LDG.E.U8 R162, desc[UR36][R2.64+0x89] ;  /* 0x0000892402a27981 */ /* 0x000e64000c1e1100 */
[----:B-1----:R-:W-:-:S05]  /*49d0*/  PRMT R11, R162, 0x8880, RZ ;  /* 0x00008880a20b7816 */ /* 0x002fca00000000ff */
[----:B------:R-:W-:-:S07]  /*49e0*/  IMAD R10, R11, R152, RZ ;  /* 0x000000980b0a7224 */ /* 0x000fce00078e02ff */
.L_x_173:
[----:B------:R-:W-:Y:S05]  /*49f0*/  BSYNC B1 ;  /* 0x0000000000017941 */ /* 0x000fea0003800000 */
.L_x_172:
        /* <DEDUP_REMOVED lines=11> */
.L_x_175:
[----:B------:R-:W-:Y:S05]  /*4ab0*/  BSYNC B1 ;  /* 0x0000000000017941 */ /* 0x000fea0003800000 */
.L_x_174:
[----:B-1----:R-:W-:Y:S01]  /*4ac0*/  @!P4 IMAD R11, R94, R153, R10 ;  /* 0x000000995e0bc224 */ /* 0x002fe200078e020a */
[----:B------:R-:W-:Y:S04]  /*4ad0*/  BSSY B1, `(.L_x_176) ;  /* 0x0000006000017945 */ /* 0x000fe80003800000 */
[----:B------:R1:W-:Y:S01]  /*4ae0*/  @!P4 STG.E.U8 desc[UR36][R6.64+0x88], R11 ;  /* 0x0000880b0600c986 */ /* 0x0003e2000c101124 */
[----:B------:R-:W-:Y:S05]  /*4af0*/  @P3 BRA `(.L_x_177) ;  /* 0x00000000000c3947 */ /* 0x000fea0003800000 */
[----:B------:R-:W1:Y:S02]  /*4b00*/  LDG.E.U8 R162, desc[UR36][R8.64+0x89] ;  /* 0x0000892408a27981 */ /* 0x000e64000c1e1100 */
[----:B-1----:R-:W-:-:S05]  /*4b10*/  PRMT R11, R162, 0x8880, RZ ;  /* 0x00008880a20b7816 */ /* 0x002fca00000000ff */
[----:B------:R-:W-:-:S07]  /*4b20*/  IMAD R10, R11, R152, RZ ;  /* 0x000000980b0a7224 */ /* 0x000fce00078e02ff */
.L_x_177:
[----:B------:R-:W-:Y:S05]  /*4b30*/  BSYNC B1 ;  /* 0x0000000000017941 */ /* 0x000fea0003800000 */
.L_x_176:
[----:B------:R-:W-:Y:S01]  /*4b40*/  @!P3 IMAD R95, R95, R153, R10 ;  /* 0x000000995f5fb224 */ /* 0x000fe200078e020a */
[----:B------:R-:W-:Y:S04]  /*4b50*/  BSSY B1, `(.L_x_178) ;  /* 0x0000006000017945 */ /* 0x000fe80003800000 */
[----:B------:R0:W-:Y:S01]  /*4b60*/  @!P3 STG.E.U8 desc[UR36][R6.64+0x89], R95 ;  /* 0x0000895f0600b986 */ /* 0x0001e2000c101124 */
[----:B------:R-:W-:Y:S05]  /*4b70*/  @P5 BRA `(.L_x_179) ;  /* 0x00000000000c5947 */ /* 0x000fea0003800000 */
[----:B------:R-:W1:Y:S02]  /*4b80*/  LDG.E.U8 R162, desc[UR36][R2.64+0x90] ;  /* 0x0000902402a27981 */ /* 0x000e64000c1e1100 */
[----:B-1----:R-:W-:-:S05]  /*4b90*/  PRMT R11, R162, 0x8880, RZ ;  /* 0x00008880a20b7816 */ /* 0x002fca00000000ff */
[----:B------:R-:W-:-:S07]  /*4ba0*/  IMAD R10, R11, R152, RZ ;  /* 0x000000980b0a7224 */ /* 0x000fce00078e02ff */
.L_x_179:
[----:B------:R-:W-:Y:S05]  /*4bb0*/  BSYNC B1 ;  /* 0x0000000000017941 */ /* 0x000fea0003800000 */
.L_x_178:
[----:B-1----:R-:W-:Y:S01]  /*4bc0*/  @!P5 IMAD R11, R96, R153, R10 ;  /* 0x00000099600bd224 */ /* 0x002fe200078e020a */
[----:B------:R-:W-:Y:S04]  /*4bd0*/  BSSY B1, `(.L_x_180) ;  /* 0x0000006000017945 */ /* 0x000fe80003800000 */
[----:B------:R1:W-:Y:S01]  /*4be0*/  @!P5 STG.E.U8 desc[UR36][R4.64+0x90], R11 ;  /* 0x0000900b0400d986 */ /* 0x0003e2000c101124 */
[----:B------:R-:W-:Y:S05]  /*4bf0*/  @P2 BRA `(.L_x_181) ;  /* 0x00000000000c2947 */ /* 0x000fea0003800000 */
[----:B------:R-:W1:Y:S02]  /*4c00*/  LDG.E.U8 R162, desc[UR36][R2.64+0x91] ;  /* 0x0000912402a27981 */ /* 0x000e64000c1e1100 */
[----:B-1----:R-:W-:-:S05]  /*4c10*/  PRMT R11, R162, 0x8880, RZ ;  /* 0x00008880a20b7816 */ /* 0x002fca00000000ff */
[----:B------:R-:W-:-:S07]  /*4c20*/  IMAD R10, R11, R152, RZ ;  /* 0x000000980b0a7224 */ /* 0x000fce00078e02ff */
.L_x_181:
[----:B------:R-:W-:Y:S05]  /*4c30*/  BSYNC B1 ;  /* 0x0000000000017941 */ /* 0x000fea0003800000 */
.L_x_180:
        /* <DEDUP_REMOVED lines=11> */
.L_x_183:
[----:B------:R-:W-:Y:S05]  /*4cf0*/  BSYNC B1 ;  /* 0x0000000000017941 */ /* 0x000fea0003800000 */
.L_x_182:
[----:B-1----:R-:W-:Y:S01]  /*4d00*/  @!P4 IMAD R11, R98, R153, R10 ;  /* 0x00000099620bc224 */ /* 0x002fe200078e020a */
[----:B------:R-:W-:Y:S04]  /*4d10*/  BSSY B1, `(.L_x_184) ;  /* 0x0000006000017945 */ /* 0x000fe80003800000 */
[----:B------:R1:W-:Y:S01]  /*4d20*/  @!P4 STG.E.U8 desc[UR36][R6.64+0x90], R11 ;  /* 0x0000900b0600c986 */ /* 0x0003e2000c101124 */
[----:B------:R-:W-:Y:S05]  /*4d30*/  @P3 BRA `(.L_x_185) ;  /* 0x00000000000c3947 */ /* 0x000fea0003800000 */
[----:B------:R-:W1:Y:S02]  /*4d40*/  LDG.E.U8 R162, desc[UR36][R8.64+0x91] ;  /* 0x0000912408a27981 */ /* 0x000e64000c1e1100 */
[----:B-1----:R-:W-:-:S05]  /*4d50*/  PRMT R11, R162, 0x8880, RZ ;  /* 0x00008880a20b7816 */ /* 0x002fca00000000ff */
[----:B------:R-:W-:-:S07]  /*4d60*/  IMAD R10, R11, R152, RZ ;  /* 0x000000980b0a7224 */ /* 0x000fce00078e02ff */
.L_x_185:
[----:B------:R-:W-:Y:S05]  /*4d70*/  BSYNC B1 ;  /* 0x0000000000017941 */ /* 0x000fea0003800000 */
.L_x_184:
[----:B------:R-:W-:Y:S01]  /*4d80*/  @!P3 IMAD R99, R99, R153, R10 ;  /* 0x000000996363b224 */ /* 0x000fe200078e020a */
[----:B------:R-:W-:Y:S04]  /*4d90*/  BSSY B1, `(.L_x_186) ;  /* 0x0000006000017945 */ /* 0x000fe80003800000 */
[----:B------:R0:W-:Y:S01]  /*4da0*/  @!P3 STG.E.U8 desc[UR36][R6.64+0x91], R99 ;  /* 0x000091630600b986 */ /* 0x0001e2000c101124 */
[----:B------:R-:W-:Y:S05]  /*4db0*/  @P5 BRA `(.L_x_187) ;  /* 0x00000000000c5947 */ /* 0x000fea0003800000 */
[----:B------:R-:W1:Y:S02]  /*4dc0*/  LDG.E.U8 R162, desc[UR36][R2.64+0x98] ;  /* 0x0000982402a27981 */ /* 0x000e64000c1e1100 */
[----:B-1----:R-:W-:-:S05]  /*4dd0*/  PRMT R11, R162, 0x8880, RZ ;  /* 0x00008880a20b7816 */ /* 0x002fca00000000ff */
[----:B------:R-:W-:-:S07]  /*4de0*/  IMAD R10, R11, R152, RZ ;  /* 0x000000980b0a7224 */ /* 0x000fce00078e02ff */
.L_x_187:
[----:B------:R-:W-:Y:S05]  /*4df0*/  BSYNC B1 ;  /* 0x0000000000017941 */ /* 0x000fea0003800000 */
.L_x_186:
[----:B-1----:R-:W-:Y:S01]  /*4e00*/  @!P5 IMAD R11, R100, R153, R10 ;  /* 0x00000099640bd224 */ /* 0x002fe200078e020a */
[----:B------:R-:W-:Y:S04]  /*4e10*/  BSSY B1, `(.L_x_188) ;  /* 0x0000006000017945 */ /* 0x000fe80003800000 */
[----:B------:R1:W-:Y:S01]  /*4e20*/  @!P5 STG.E.U8 desc[UR36][R4.64+0x98], R11 ;  /* 0x0000980b0400d986 */ /* 0x0003e2000c101124 */
[----:B------:R-:W-:Y:S05]  /*4e30*/  @P2 BRA `(.L_x_189) ;  /* 0x00000000000c2947 */ /* 0x000fea0003800000 */
[----:B------:R-:W1:Y:S02]  /*4e40*/  LDG.E.U8 R162, desc[UR36][R2.64+0x99] ;  /* 0x0000992402a27981 */ /* 0x000e64000c1e1100 */
[----:B-1----:R-:W-:-:S05]  /*4e50*/  PRMT R11, R162, 0x8880, RZ ;  /* 0x00008880a20b7816 */ /* 0x002fca00000000ff */
[----:B------:R-:W-:-:S07]  /*4e60*/  IMAD R10, R11, R152, RZ ;  /* 0x000000980b0a7224 */ /* 0x000fce00078e02ff */
.L_x_189:
[----:B------:R-:W-:Y:S05]  /*4e70*/  BSYNC B1 ;  /* 0x0000000000017941 */ /* 0x000fea0003800000 */
.L_x_188:
        /* <DEDUP_REMOVED lines=11> */
.L_x_191:
[----:B------:R-:W-:Y:S05]  /*4f30*/  BSYNC B1 ;  /* 0x0000000000017941 */ /* 0x000fea0003800000 */
.L_x_190:
[----:B-1----:R-:W-:Y:S01]  /*4f40*/  @!P4 IMAD R11, R102, R153, R10 ;  /* 0x00000099660bc224 */ /* 0x002fe200078e020a */
[----:B------:R-:W-:Y:S04]  /*4f50*/  BSSY B1, `(.L_x_192) ;  /* 0x0000006000017945 */ /* 0x000fe80003800000 */
[----:B------:R1:W-:Y:S01]  /*4f60*/  @!P4 STG.E.U8 desc[UR36][R6.64+0x98], R11 ;  /* 0x0000980b0600c986 */ /* 0x0003e2000c101124 */
[----:B------:R-:W-:Y:S05]  /*4f70*/  @P3 BRA `(.L_x_193) ;  /* 0x00000000000c3947 */ /* 0x000fea0003800000 */
[----:B------:R-:W1:Y:S02]  /*4f80*/  LDG.E.U8 R162, desc[UR36][R8.64+0x99] ;  /* 0x0000992408a27981 */ /* 0x000e64000c1e1100 */
[----:B-1----:R-:W-:-:S05]  /*4f90*/  PRMT R11, R162, 0x8880, RZ ;  /* 0x00008880a20b7816 */ /* 0x002fca00000000ff */
[----:B------:R-:W-:-:S07]  /*4fa0*/  IMAD R10, R11, R152, RZ ;  /* 0x000000980b0a7224 */ /* 0x000fce00078e02ff */
.L_x_193:
[----:B------:R-:W-:Y:S05]  /*4fb0*/  BSYNC B1 ;  /* 0x0000000000017941 */ /* 0x000fea0003800000 */
.L_x_192:
[----:B------:R-:W-:Y:S01]  /*4fc0*/  @!P3 IMAD R103, R103, R153, R10 ;  /* 0x000000996767b224 */ /* 0x000fe200078e020a */
[----:B------:R-:W-:Y:S04]  /*4fd0*/  BSSY B1, `(.L_x_194) ;  /* 0x0000006000017945 */ /* 0x000fe80003800000 */
[----:B------:R0:W-:Y:S01]  /*4fe0*/  @!P3 STG.E.U8 desc[UR36][R6.64+0x99], R103 ;  /* 0x000099670600b986 */ /* 0x0001e2000c101124 */
[----:B------:R-:W-:Y:S05]  /*4ff0*/  @P5 BRA `(.L_x_195) ;  /* 0x00000000000c5947 */ /* 0x000fea0003800000 */
[----:B------:R-:W1:Y:S02]  /*5000*/  LDG.E.U8 R162, desc[UR36][R2.64+0xa0] ;  /* 0x0000a02402a27981 */ /* 0x000e64000c1e1100 */
[----:B-1----:R-:W-:-:S05]  /*5010*/  PRMT R11, R162, 0x8880, RZ ;  /* 0x00008880a20b7816 */ /* 0x002fca00000000ff */
[----:B------:R-:W-:-:S07]  /*5020*/  IMAD R10, R11, R152, RZ ;  /* 0x000000980b0a7224 */ /* 0x000fce00078e02ff */
.L_x_195:
[----:B------:R-:W-:Y:S05]  /*5030*/  BSYNC B1 ;  /* 0x0000000000017941 */ /* 0x000fea0003800000 */
.L_x_194:
[----:B-1----:R-:W-:Y:S01]  /*5040*/  @!P5 IMAD R11, R104, R153, R10 ;  /* 0x00000099680bd224 */ /* 0x002fe200078e020a */
[----:B------:R-:W-:Y:S04]  /*5050*/  BSSY B1, `(.L_x_196) ;  /* 0x0000006000017945 */ /* 0x000fe80003800000 */
[----:B------:R1:W-:Y:S01]  /*5060*/  @!P5 STG.E.U8 desc[UR36][R4.64+0xa0], R11 ;  /* 0x0000a00b0400d986 */ /* 0x0003e2000c101124 */
[----:B------:R-:W-:Y:S05]  /*5070*/  @P2 BRA `(.L_x_197) ;  /* 0x00000000000c2947 */ /* 0x000fea0003800000 */
[----:B------:R-:W1:Y:S02]  /*5080*/  LDG.E.U8 R162, desc[UR36][R2.64+0xa1] ;  /* 0x0000a12402a27981 */ /* 0x000e64000c1e1100 */
[----:B-1----:R-:W-:-:S05]  /*5090*/  PRMT R11, R162, 0x8880, RZ ;  /* 0x00008880a20b7816 */ /* 0x002fca00000000ff */
[----:B------:R-:W-:-:S07]  /*50a0*/  IMAD R10, R11, R152, RZ ;  /* 0x000000980b0a7224 */ /* 0x000fce00078e02ff */
.L_x_197:
[----:B------:R-:W-:Y:S05]  /*50b0*/  BSYNC B1 ;  /* 0x0000000000017941 */ /* 0x000fea0003800000 */
.L_x_196:
        /* <DEDUP_REMOVED lines=11> */
.L_x_199:
[----:B------:R-:W-:Y:S05]  /*5170*/  BSYNC B1 ;  /* 0x0000000000017941 */ /* 0x000fea0003800000 */
.L_x_198:
[----:B-1----:R-:W-:Y:S01]  /*5180*/  @!P4 IMAD R11, R106, R153, R10 ;  /* 0x000000996a0bc224 */ /* 0x002fe200078e020a */
[----:B------:R-:W-:Y:S04]  /*5190*/  BSSY B1, `(.L_x_200) ;  /* 0x0000006000017945 */ /* 0x000fe80003800000 */
[----:B------:R1:W-:Y:S01]  /*51a0*/  @!P4 STG.E.U8 desc[UR36][R6.64+0xa0], R11 ;  /* 0x0000a00b0600c986 */ /* 0x0003e2000c101124 */
[----:B------:R-:W-:Y:S05]  /*51b0*/  @P3 BRA `(.L_x_201) ;  /* 0x00000000000c3947 */ /* 0x000fea0003800000 */
[----:B------:R-:W1:Y:S02]  /*51c0*/  LDG.E.U8 R162, desc[UR36][R8.64+0xa1] ;  /* 0x0000a12408a27981 */ /* 0x000e64000c1e1100 */
[----:B-1----:R-:W-:-:S05]  /*51d0*/  PRMT R11, R162, 0x8880, RZ ;  /* 0x00008880a20b7816 */ /* 0x002fca00000000ff */
[----:B------:R-:W-:-:S07]  /*51e0*/  IMAD R10, R11, R152, RZ ;  /* 0x000000980b0a7224 */ /* 0x000fce00078e02ff */
.L_x_201:
[----:B------:R-:W-:Y:S05]  /*51f0*/  BSYNC B1 ;  /* 0x0000000000017941 */ /* 0x000fea0003800000 */
.L_x_200:
[----:B------:R-:W-:Y:S01]  /*5200*/  @!P3 IMAD R107, R107, R153, R10 ;  /* 0x000000996b6bb224 */ /* 0x000fe200078e020a */
[----:B------:R-:W-:Y:S04]  /*5210*/  BSSY B1, `(.L_x_202) ;  /* 0x0000006000017945 */ /* 0x000fe80003800000 */
[----:B------:R0:W-:Y:S01]  /*5220*/  @!P3 STG.E.U8 desc[UR36][R6.64+0xa1], R107 ;  /* 0x0000a16b0600b986 */ /* 0x0001e2000c101124 */
[----:B------:R-:W-:Y:S05]  /*5230*/  @P5 BRA `(.L_x_203) ;  /* 0x00000000000c5947 */ /* 0x000fea0003800000 */
[----:B------:R-:W1:Y:S02]  /*5240*/  LDG.E.U8 R162, desc[UR36][R2.64+0xa8] ;  /* 0x0000a82402a27981 */ /* 0x000e64000c1e1100 */
[----:B-1----:R-:W-:-:S05]  /*5250*/  PRMT R11, R162, 0x8880, RZ ;  /* 0x00008880a20b7816 */ /* 0x002fca00000000ff */
[----:B------:R-:W-:-:S07]  /*5260*/  IMAD R10, R11, R152, RZ ;  /* 0x000000980b0a7224 */ /* 0x000fce00078e02ff */
.L_x_203:
[----:B------:R-:W-:Y:S05]  /*5270*/  BSYNC B1 ;  /* 0x0000000000017941 */ /* 0x000fea0003800000 */
.L_x_202:
[----:B-1----:R-:W-:Y:S01]  /*5280*/  @!P5 IMAD R11, R108, R153, R10 ;  /* 0x000000996c0bd224 */ /* 0x002fe200078e020a */
[----:B------:R-:W-:Y:S04]  /*5290*/  BSSY B1, `(.L_x_204) ;  /* 0x0000006000017945 */ /* 0x000fe80003800000 */
[----:B------:R1:W-:Y:S01]  /*52a0*/  @!P5 STG.E.U8 desc[UR36][R4.64+0xa8], R11 ;  /* 0x0000a80b0400d986 */ /* 0x0003e2000c101124 */
[----:B------:R-:W-:Y:S05]  /*52b0*/  @P2 BRA `(.L_x_205) ;  /* 0x00000000000c2947 */ /* 0x000fea0003800000 */
[----:B------:R-:W1:Y:S02]  /*52c0*/  LDG.E.U8 R162, desc[UR36][R2.64+0xa9] ;  /* 0x0000a92402a27981 */ /* 0x000e64000c1e1100 */
[----:B-1----:R-:W-:-:S05]  /*52d0*/  PRMT R11, R162, 0x8880, RZ ;  /* 0x00008880a20b7816 */ /* 0x002fca00000000ff */
[----:B------:R-:W-:-:S07]  /*52e0*/  IMAD R10, R11, R152, RZ ;  /* 0x000000980b0a7224 */ /* 0x000fce00078e02ff */
.L_x_205:
[----:B------:R-:W-:Y:S05]  /*52f0*/  BSYNC B1 ;  /* 0x0000000000017941 */ /* 0x000fea0003800000 */
.L_x_204:
        /* <DEDUP_REMOVED lines=11> */
.L_x_207:
[----:B------:R-:W-:Y:S05]  /*53b0*/  BSYNC B1 ;  /* 0x0000000000017941 */ /* 0x000fea0003800000 */
.L_x_206:
[----:B-1----:R-:W-:Y:S01]  /*53c0*/  @!P4 IMAD R11, R110, R153, R10 ;  /* 0x000000996e0bc224 */ /* 0x002fe200078e020a */
[----:B------:R-:W-:Y:S04]  /*53d0*/  BSSY B1, `(.L_x_208) ;  /* 0x0000006000017945 */ /* 0x000fe80003800000 */
[----:B------:R1:W-:Y:S01]  /*53e0*/  @!P4 STG.E.U8 desc[UR36][R6.64+0xa8], R11 ;  /* 0x0000a80b0600c986 */ /* 0x0003e2000c101124 */
[----:B------:R-:W-:Y:S05]  /*53f0*/  @P3 BRA `(.L_x_209) ;  /* 0x00000000000c3947 */ /* 0x000fea0003800000 */
[----:B------:R-:W1:Y:S02]  /*5400*/  LDG.E.U8 R162, desc[UR36][R8.64+0xa9] ;  /* 0x0000a92408a27981 */ /* 0x000e64000c1e1100 */
[----:B-1----:R-:W-:-:S05]  /*5410*/  PRMT R11, R162, 0x8880, RZ ;  /* 0x00008880a20b7816 */ /* 0x002fca00000000ff */
[----:B------:R-:W-:-:S07]  /*5420*/  IMAD R10, R11, R152, RZ ;  /* 0x000000980b0a7224 */ /* 0x000fce00078e02ff */
.L_x_209:
[----:B------:R-:W-:Y:S05]  /*5430*/  BSYNC B1 ;  /* 0x0000000000017941 */ /* 0x000fea0003800000 */
.L_x_208:
[----:B------:R-:W-:Y:S01]  /*5440*/  @!P3 IMAD R111, R111, R153, R10 ;  /* 0x000000996f6fb224 */ /* 0x000fe200078e020a */
[----:B------:R-:W-:Y:S04]  /*5450*/  BSSY B1, `(.L_x_210) ;  /* 0x0000006000017945 */ /* 0x000fe80003800000 */
[----:B------:R0:W-:Y:S01]  /*5460*/  @!P3 STG.E.U8 desc[UR36][R6.64+0xa9], R111 ;  /* 0x0000a96f0600b986 */ /* 0x0001e2000c101124 */
[----:B------:R-:W-:Y:S05]  /*5470*/  @P5 BRA `(.L_x_211) ;  /* 0x00000000000c5947 */ /* 0x000fea0003800000 */
[----:B------:R-:W1:Y:S02]  /*5480*/  LDG.E.U8 R162, desc[UR36][R2.64+0xb0] ;  /* 0x0000b02402a27981 */ /* 0x000e64000c1e1100 */
[----:B-1----:R-:W-:-:S05]  /*5490*/  PRMT R11, R162, 0x8880, RZ ;  /* 0x00008880a20b7816 */ /* 0x002fca00000000ff */
[----:B------:R-:W-:-:S07]  /*54a0*/  IMAD R10, R11, R152, RZ ;  /* 0x000000980b0a7224 */ /* 0x000fce00078e02ff */
.L_x_211:
[----:B------:R-:W-:Y:S05]  /*54b0*/  BSYNC B1 ;  /* 0x0000000000017941 */ /* 0x000fea0003800000 */
.L_x_210:
[----:B-1----:R-:W-:Y:S01]  /*54c0*/  @!P5 IMAD R11, R112, R153, R10 ;  /* 0x00000099700bd224 */ /* 0x002fe200078e020a */
[----:B------:R-:W-:Y:S04]  /*54d0*/  BSSY B1, `(.L_x_212) ;  /* 0x0000006000017945 */ /* 0x000fe80003800000 */
[----:B------:R1:W-:Y:S01]  /*54e0*/  @!P5 STG.E.U8 desc[UR36][R4.64+0xb0], R11 ;  /* 0x0000b00b0400d986 */ /* 0x0003e2000c101124 */
[----:B------:R-:W-:Y:S05]  /*54f0*/  @P2 BRA `(.L_x_213) ;  /* 0x00000000000c2947 */ /* 0x000fea0003800000 */
[----:B------:R-:W1:Y:S02]  /*5500*/  LDG.E.U8 R162, desc[UR36][R2.64+0xb1] ;  /* 0x0000b12402a27981 */ /* 0x000e64000c1e1100 */
[----:B-1----:R-:W-:-:S05]  /*5510*/  PRMT R11, R162, 0x8880, RZ ;  /* 0x00008880a20b7816 */ /* 0x002fca00000000ff */
[----:B------:R-:W-:-:S07]  /*5520*/  IMAD R10, R11, R152, RZ ;  /* 0x000000980b0a7224 */ /* 0x000fce00078e02ff */
.L_x_213:
[----:B------:R-:W-:Y:S05]  /*5530*/  BSYNC B1 ;  /* 0x0000000000017941 */ /* 0x000fea0003800000 */
.L_x_212:
        /* <DEDUP_REMOVED lines=11> */
.L_x_215:
[----:B------:R-:W-:Y:S05]  /*55f0*/  BSYNC B1 ;  /* 0x0000000000017941 */ /* 0x000fea0003800000 */
.L_x_214:
[----:B-1----:R-:W-:Y:S01]  /*5600*/  @!P4 IMAD R11, R114, R153, R10 ;  /* 0x00000099720bc224 */ /* 0x002fe200078e020a */
[----:B------:R-:W-:Y:S04]  /*5610*/  BSSY B1, `(.L_x_216) ;  /* 0x0000006000017945 */ /* 0x000fe80003800000 */
[----:B------:R1:W-:Y:S01]  /*5620*/  @!P4 STG.E.U8 desc[UR36][R6.64+0xb0], R11 ;  /* 0x0000b00b0600c986 */ /* 0x0003e2000c101124 */
[----:B------:R-:W-:Y:S05]  /*5630*/  @P3 BRA `(.L_x_217) ;  /* 0x00000000000c3947 */ /* 0x000fea0003800000 */
[----:B------:R-:W1:Y:S02]  /*5640*/  LDG.E.U8 R162, desc[UR36][R8.64+0xb1] ;  /* 0x0000b12408a27981 */ /* 0x000e64000c1e1100 */
[----:B-1----:R-:W-:-:S05]  /*5650*/  PRMT R11, R162, 0x8880, RZ ;  /* 0x00008880a20b7816 */ /* 0x002fca00000000ff */
[----:B------:R-:W-:-:S07]  /*5660*/  IMAD R10, R11, R152, RZ ;  /* 0x000000980b0a7224 */ /* 0x000fce00078e02ff */
.L_x_217:
[----:B------:R-:W-:Y:S05]  /*5670*/  BSYNC B1 ;  /* 0x0000000000017941 */ /* 0x000fea0003800000 */
.L_x_216:
[----:B------:R-:W-:Y:S01]  /*5680*/  @!P3 IMAD R115, R115, R153, R10 ;  /* 0x000000997373b224 */ /* 0x000fe200078e020a */
[----:B------:R-:W-:Y:S04]  /*5690*/  BSSY B1, `(.L_x_218) ;  /* 0x0000006000017945 */ /* 0x000fe80003800000 */
[----:B------:R0:W-:Y:S01]  /*56a0*/  @!P3 STG.E.U8 desc[UR36][R6.64+0xb1], R115 ;  /* 0x0000b1730600b986 */ /* 0x0001e2000c101124 */
[----:B------:R-:W-:Y:S05]  /*56b0*/  @P5 BRA `(.L_x_219) ;  /* 0x00000000000c5947 */ /* 0x000fea0003800000 */
[----:B------:R-:W1:Y:S02]  /*56c0*/  LDG.E.U8 R162, desc[UR36][R2.64+0xb8] ;  /* 0x0000b82402a27981 */ /* 0x000e64000c1e1100 */
[----:B-1----:R-:W-:-:S05]  /*56d0*/  PRMT R11, R162, 0x8880, RZ ;  /* 0x00008880a20b7816 */ /* 0x002fca00000000ff */
[----:B------:R-:W-:-:S07]  /*56e0*/  IMAD R10, R11, R152, RZ ;  /* 0x000000980b0a7224 */ /* 0x000fce00078e02ff */
.L_x_219:
[----:B------:R-:W-:Y:S05]  /*56f0*/  BSYNC B1 ;  /* 0x0000000000017941 */ /* 0x000fea0003800000 */
.L_x_218:
[----:B-1----:R-:W-:Y:S01]  /*5700*/  @!P5 IMAD R11, R116, R153, R10 ;  /* 0x00000099740bd224 */ /* 0x002fe200078e020a */
[----:B------:R-:W-:Y:S04]  /*5710*/  BSSY B1, `(.L_x_220) ;  /* 0x0000006000017945 */ /* 0x000fe80003800000 */
[----:B------:R1:W-:Y:S01]  /*5720*/  @!P5 STG.E.U8 desc[UR36][R4.64+0xb8], R11 ;  /* 0x0000b80b0400d986 */ /* 0x0003e2000c101124 */
[----:B------:R-:W-:Y:S05]  /*5730*/  @P2 BRA `(.L_x_221) ;  /* 0x00000000000c2947 */ /* 0x000fea0003800000 */
[----:B------:R-:W1:Y:S02]  /*5740*/  LDG.E.U8 R162, desc[UR36][R2.64+0xb9] ;  /* 0x0000b92402a27981 */ /* 0x000e64000c1e1100 */
[----:B-1----:R-:W-:-:S05]  /*5750*/  PRMT R11, R162, 0x8880, RZ ;  /* 0x00008880a20b7816 */ /* 0x002fca00000000ff */
[----:B------:R-:W-:-:S07]  /*5760*/  IMAD R10, R11, R152, RZ ;  /* 0x000000980b0a7224 */ /* 0x000fce00078e02ff */
.L_x_221:
[----:B------:R-:W-:Y:S05]  /*5770*/  BSYNC B1 ;  /* 0x0000000000017941 */ /* 0x000fea0003800000 */
.L_x_220:
        /* <DEDUP_REMOVED lines=11> */
.L_x_223:
[----:B------:R-:W-:Y:S05]  /*5830*/  BSYNC B1 ;  /* 0x0000000000017941 */ /* 0x000fea0003800000 */
.L_x_222:
[----:B-1----:R-:W-:Y:S01]  /*5840*/  @!P4 IMAD R11, R118, R153, R10 ;  /* 0x00000099760bc224 */ /* 0x002fe200078e020a */
[----:B------:R-:W-:Y:S04]  /*5850*/  BSSY B1, `(.L_x_224) ;  /* 0x0000006000017945 */ /* 0x000fe80003800000 */
[----:B------:R1:W-:Y:S01]  /*5860*/  @!P4 STG.E.U8 desc[UR36][R6.64+0xb8], R11 ;  /* 0x0000b80b0600c986 */ /* 0x0003e2000c101124 */
[----:B------:R-:W-:Y:S05]  /*5870*/  @P3 BRA `(.L_x_225) ;  /* 0x00000000000c3947 */ /* 0x000fea0003800000 */
[----:B------:R-:W1:Y:S02]  /*5880*/  LDG.E.U8 R162, desc[UR36][R8.64+0xb9] ;  /* 0x0000b92408a27981 */ /* 0x000e64000c1e1100 */
[----:B-1----:R-:W-:-:S05]  /*5890*/  PRMT R11, R162, 0x8880, RZ ;  /* 0x00008880a20b7816 */ /* 0x002fca00000000ff */
[----:B------:R-:W-:-:S07]  /*58a0*/  IMAD R10, R11, R152, RZ ;  /* 0x000000980b0a7224 */ /* 0x000fce00078e02ff */
.L_x_225:
[----:B------:R-:W-:Y:S05]  /*58b0*/  BSYNC B1 ;  /* 0x0000000000017941 */ /* 0x000fea0003800000 */
.L_x_224:
[----:B------:R-:W-:Y:S01]  /*58c0*/  @!P3 IMAD R119, R119, R153, R10 ;  /* 0x000000997777b224 */ /* 0x000fe200078e020a */
[----:B------:R-:W-:Y:S04]  /*58d0*/  BSSY B1, `(.L_x_226) ;  /* 0x0000006000017945 */ /* 0x000fe80003800000 */
[----:B------:R0:W-:Y:S01]  /*58e0*/  @!P3 STG.E.U8 desc[UR36][R6.64+0xb9], R119 ;  /* 0x0000b9770600b986 */ /* 0x0001e2000c101124 */
[----:B------:R-:W-:Y:S05]  /*58f0*/  @P5 BRA `(.L_x_227) ;  /* 0x00000000000c5947 */ /* 0x000fea0003800000 */
[----:B------:R-:W1:Y:S02]  /*5900*/  LDG.E.U8 R162, desc[UR36][R2.64+0xc0] ;  /* 0x0000c02402a27981 */ /* 0x000e64000c1e1100 */
[----:B-1----:R-:W-:-:S05]  /*5910*/  PRMT R11, R162, 0x8880, RZ ;  /* 0x00008880a20b7816 */ /* 0x002fca00000000ff */
[----:B------:R-:W-:-:S07]  /*5920*/  IMAD R10, R11, R152, RZ ;  /* 0x000000980b0a7224 */ /* 0x000fce00078e02ff */
.L_x_227:
[----:B------:R-:W-:Y:S05]  /*5930*/  BSYNC B1 ;  /* 0x0000000000017941 */ /* 0x000fea0003800000 */
.L_x_226:
[----:B-1----:R-:W-:Y:S01]  /*5940*/  @!P5 IMAD R11, R120, R153, R10 ;  /* 0x00000099780bd224 */ /* 0x002fe200078e020a */
[----:B------:R-:W-:Y:S04]  /*5950*/  BSSY B1, `(.L_x_228) ;  /* 0x0000006000017945 */ /* 0x000fe80003800000 */
[----:B------:R1:W-:Y:S01]  /*5960*/  @!P5 STG.E.U8 desc[UR36][R4.64+0xc0], R11 ;  /* 0x0000c00b0400d986 */ /* 0x0003e2000c101124 */
[----:B------:R-:W-:Y:S05]  /*5970*/  @P2 BRA `(.L_x_229) ;  /* 0x00000000000c2947 */ /* 0x000fea0003800000 */
[----:B------:R-:W1:Y:S02]  /*5980*/  LDG.E.U8 R162, desc[UR36][R2.64+0xc1] ;  /* 0x0000c12402a27981 */ /* 0x000e64000c1e1100 */
[----:B-1----:R-:W-:-:S05]  /*5990*/  PRMT R11, R162, 0x8880, RZ ;  /* 0x00008880a20b7816 */ /* 0x002fca00000000ff */
[----:B------:R-:W-:-:S07]  /*59a0*/  IMAD R10, R11, R152, RZ ;  /* 0x000000980b0a7224 */ /* 0x000fce00078e02ff */
.L_x_229:
[----:B------:R-:W-:Y:S05]  /*59b0*/  BSYNC B1 ;  /* 0x0000000000017941 */ /* 0x000fea0003800000 */
.L_x_228:
        /* <DEDUP_REMOVED lines=11> */
.L_x_231:
[----:B------:R-:W-:Y:S05]  /*5a70*/  BSYNC B1 ;  /* 0x0000000000017941 */ /* 0x000fea0003800000 */
.L_x_230:
[----:B-1----:R-:W-:Y:S01]  /*5a80*/  @!P4 IMAD R11, R122, R153, R10 ;  /* 0x000000997a0bc224 */ /* 0x002fe200078e020a */
[----:B------:R-:W-:Y:S04]  /*5a90*/  BSSY B1, `(.L_x_232) ;  /* 0x0000006000017945 */ /* 0x000fe80003800000 */
[----:B------:R1:W-:Y:S01]  /*5aa0*/  @!P4 STG.E.U8 desc[UR36][R6.64+0xc0], R11 ;  /* 0x0000c00b0600c986 */ /* 0x0003e2000c101124 */
[----:B------:R-:W-:Y:S05]  /*5ab0*/  @P3 BRA `(.L_x_233) ;  /* 0x00000000000c3947 */ /* 0x000fea0003800000 */
[----:B------:R-:W1:Y:S02]  /*5ac0*/  LDG.E.U8 R162, desc[UR36][R8.64+0xc1] ;  /* 0x0000c12408a27981 */ /* 0x000e64000c1e1100 */
[----:B-1----:R-:W-:-:S05]  /*5ad0*/  PRMT R11, R162, 0x8880, RZ ;  /* 0x00008880a20b7816 */ /* 0x002fca00000000ff */
[----:B------:R-:W-:-:S07]  /*5ae0*/  IMAD R10, R11, R152, RZ ;  /* 0x000000980b0a7224 */ /* 0x000fce00078e02ff */
.L_x_233:
[----:B------:R-:W-:Y:S05]  /*5af0*/  BSYNC B1 ;  /* 0x0000000000017941 */ /* 0x000fea0003800000 */
.L_x_232:
[----:B------:R-:W-:Y:S01]  /*5b00*/  @!P3 IMAD R123, R123, R153, R10 ;  /* 0x000000997b7bb224 */ /* 0x000fe200078e020a */
[----:B------:R-:W-:Y:S04]  /*5b10*/  BSSY B1, `(.L_x_234) ;  /* 0x0000006000017945 */ /* 0x000fe80003800000 */
[----:B------:R0:W-:Y:S01]  /*5b20*/  @!P3 STG.E.U8 desc[UR36][R6.64+0xc1], R123 ;  /* 0x0000c17b0600b986 */ /* 0x0001e2000c101124 */
[----:B------:R-:W-:Y:S05]  /*5b30*/  @P5 BRA `(.L_x_235) ;  /* 0x00000000000c5947 */ /* 0x000fea0003800000 */
[----:B------:R-:W1:Y:S02]  /*5b40*/  LDG.E.U8 R162, desc[UR36][R2.64+0xc8] ;  /* 0x0000c82402a27981 */ /* 0x000e64000c1e1100 */
[----:B-1----:R-:W-:-:S05]  /*5b50*/  PRMT R11, R162, 0x8880, RZ ;  /* 0x00008880a20b7816 */ /* 0x002fca00000000ff */
[----:B------:R-:W-:-:S07]  /*5b60*/  IMAD R10, R11, R152, RZ ;  /* 0x000000980b0a7224 */ /* 0x000fce00078e02ff */
.L_x_235:
[----:B------:R-:W-:Y:S05]  /*5b70*/  BSYNC B1 ;  /* 0x0000000000017941 */ /* 0x000fea0003800000 */
.L_x_234:
[----:B-1----:R-:W-:Y:S01]  /*5b80*/  @!P5 IMAD R11, R124, R153, R10 ;  /* 0x000000997c0bd224 */ /* 0x002fe200078e020a */
[----:B------:R-:W-:Y:S04]  /*5b90*/  BSSY B1, `(.L_x_236) ;  /* 0x0000006000017945 */ /* 0x000fe80003800000 */
[----:B------:R1:W-:Y:S01]  /*5ba0*/  @!P5 STG.E.U8 desc[UR36][R4.64+0xc8], R11 ;  /* 0x0000c80b0400d986 */ /* 0x0003e2000c101124 */
[----:B------:R-:W-:Y:S05]  /*5bb0*/  @P2 BRA `(.L_x_237) ;  /* 0x00000000000c2947 */ /* 0x000fea0003800000 */
[----:B------:R-:W1:Y:S02]  /*5bc0*/  LDG.E.U8 R162, desc[UR36][R2.64+0xc9] ;  /* 0x0000c92402a27981 */ /* 0x000e64000c1e1100 */
[----:B-1----:R-:W-:-:S05]  /*5bd0*/  PRMT R11, R162, 0x8880, RZ ;  /* 0x00008880a20b7816 */ /* 0x002fca00000000ff */
[----:B------:R-:W-:-:S07]  /*5be0*/  IMAD R10, R11, R152, RZ ;  /* 0x000000980b0a7224 */ /* 0x000fce00078e02ff */
.L_x_237:
[----:B------:R-:W-:Y:S05]  /*5bf0*/  BSYNC B1 ;  /* 0x0000000000017941 */ /* 0x000fea0003800000 */
.L_x_236:
        /* <DEDUP_REMOVED lines=11> */
.L_x_239:
[----:B------:R-:W-:Y:S05]  /*5cb0*/  BSYNC B1 ;  /* 0x0000000000017941 */ /* 0x000fea0003800000 */
.L_x_238:
[----:B-1----:R-:W-:Y:S01]  /*5cc0*/  @!P4 IMAD R11, R126, R153, R10 ;  /* 0x000000997e0bc224 */ /* 0x002fe200078e020a */
[----:B------:R-:W-:Y:S04]  /*5cd0*/  BSSY B1, `(.L_x_240) ;  /* 0x0000006000017945 */ /* 0x000fe80003800000 */
[----:B------:R1:W-:Y:S01]  /*5ce0*/  @!P4 STG.E.U8 desc[UR36][R6.64+0xc8], R11 ;  /* 0x0000c80b0600c986 */ /* 0x0003e2000c101124 */
[----:B------:R-:W-:Y:S05]  /*5cf0*/  @P3 BRA `(.L_x_241) ;  /* 0x00000000000c3947 */ /* 0x000fea0003800000 */
[----:B------:R-:W1:Y:S02]  /*5d00*/  LDG.E.U8 R162, desc[UR36][R8.64+0xc9] ;  /* 0x0000c92408a27981 */ /* 0x000e64000c1e1100 */
[----:B-1----:R-:W-:-:S05]  /*5d10*/  PRMT R11, R162, 0x8880, RZ ;  /* 0x00008880a20b7816 */ /* 0x002fca00000000ff */
[----:B------:R-:W-:-:S07]  /*5d20*/  IMAD R10, R11, R152, RZ ;  /* 0x000000980b0a7224 */ /* 0x000fce00078e02ff */
.L_x_241:
[----:B------:R-:W-:Y:S05]  /*5d30*/  BSYNC B1 ;  /* 0x0000000000017941 */ /* 0x000fea0003800000 */
.L_x_240:
[----:B------:R-:W-:Y:S01]  /*5d40*/  @!P3 IMAD R127, R127, R153, R10 ;  /* 0x000000997f7fb224 */ /* 0x000fe200078e020a */
[----:B------:R-:W-:Y:S04]  /*5d50*/  BSSY B1, `(.L_x_242) ;  /* 0x0000006000017945 */ /* 0x000fe80003800000 */
[----:B------:R0:W-:Y:S01]  /*5d60*/  @!P3 STG.E.U8 desc[UR36][R6.64+0xc9], R127 ;  /* 0x0000c97f0600b986 */ /* 0x0001e2000c101124 */
[----:B------:R-:W-:Y:S05]  /*5d70*/  @P5 BRA `(.L_x_243) ;  /* 0x00000000000c5947 */ /* 0x000fea0003800000 */
[----:B------:R-:W1:Y:S02]  /*5d80*/  LDG.E.U8 R162, desc[UR36][R2.64+0xd0] ;  /* 0x0000d02402a27981 */ /* 0x000e64000c1e1100 */
[----:B-1----:R-:W-:-:S05]  /*5d90*/  PRMT R11, R162, 0x8880, RZ ;  /* 0x00008880a20b7816 */ /* 0x002fca00000000ff */
[----:B------:R-:W-:-:S07]  /*5da0*/  IMAD R10, R11, R152, RZ ;  /* 0x000000980b0a7224 */ /* 0x000fce00078e02ff */
.L_x_243:
[----:B------:R-:W-:Y:S05]  /*5db0*/  BSYNC B1 ;  /* 0x0000000000017941 */ /* 0x000fea0003800000 */
.L_x_242:
[----:B-1----:R-:W-:Y:S01]  /*5dc0*/  @!P5 IMAD R11, R128, R153, R10 ;  /* 0x00000099800bd224 */ /* 0x002fe200078e020a */
[----:B------:R-:W-:Y:S04]  /*5dd0*/  BSSY B1, `(.L_x_244) ;  /* 0x0000006000017945 */ /* 0x000fe80003800000 */
[----:B------:R1:W-:Y:S01]  /*5de0*/  @!P5 STG.E.U8 desc[UR36][R4.64+0xd0], R11 ;  /* 0x0000d00b0400d986 */ /* 0x0003e2000c101124 */
[----:B------:R-:W-:Y:S05]  /*5df0*/  @P2 BRA `(.L_x_245) ;  /* 0x00000000000c2947 */ /* 0x000fea0003800000 */
[----:B------:R-:W1:Y:S02]  /*5e00*/  LDG.E.U8 R162, desc[UR36][R2.64+0xd1] ;  /* 0x0000d12402a27981 */ /* 0x000e64000c1e1100 */
[----:B-1----:R-:W-:-:S05]  /*5e10*/  PRMT R11, R162, 0x8880, RZ ;  /* 0x00008880a20b7816 */ /* 0x002fca00000000ff */
[----:B------:R-:W-:-:S07]  /*5e20*/  IMAD R10, R11, R152, RZ ;  /* 0x000000980b0a7224 */ /* 0x000fce00078e02ff */
.L_x_245:
[----:B------:R-:W-:Y:S05]  /*5e30*/  BSYNC B1 ;  /* 0x0000000000017941 */ /* 0x000fea0003800000 */
.L_x_244:
        /* <DEDUP_REMOVED lines=11> */
.L_x_247:
[----:B------:R-:W-:Y:S05]  /*5ef0*/  BSYNC B1 ;  /* 0x0000000000017941 */ /* 0x000fea0003800000 */
.L_x_246:
[----:B-1----:R-:W-:Y:S01]  /*5f00*/  @!P4 IMAD R11, R130, R153, R10 ;  /* 0x00000099820bc224 */ /* 0x002fe200078e020a */
[----:B------:R-:W-:Y:S04]  /*5f10*/  BSSY B1, `(.L_x_248) ;  /* 0x0000006000017945 */ /* 0x000fe80003800000 */
[----:B------:R1:W-:Y:S01]  /*5f20*/  @!P4 STG.E.U8 desc[UR36][R6.64+0xd0], R11 ;  /* 0x0000d00b0600c986 */ /* 0x0003e2000c101124 */
[----:B------:R-:W-:Y:S05]  /*5f30*/  @P3 BRA `(.L_x_249) ;  /* 0x00000000000c3947 */ /* 0x000fea0003800000 */
[----:B------:R-:W1:Y:S02]  /*5f40*/  LDG.E.U8 R162, desc[UR36][R8.64+0xd1] ;  /* 0x0000d12408a27981 */ /* 0x000e64000c1e1100 */
[----:B-1----:R-:W-:-:S05]  /*5f50*/  PRMT R11, R162, 0x8880, RZ ;  /* 0x00008880a20b7816 */ /* 0x002fca00000000ff */
[----:B------:R-:W-:-:S07]  /*5f60*/  IMAD R10, R11, R152, RZ ;  /* 0x000000980b0a7224 */ /* 0x000fce00078e02ff */
.L_x_249:
[----:B------:R-:W-:Y:S05]  /*5f70*/  BSYNC B1 ;  /* 0x0000000000017941 */ /* 0x000fea0003800000 */
.L_x_248:
[----:B------:R-:W-:Y:S01]  /*5f80*/  @!P3 IMAD R131, R131, R153, R10 ;  /* 0x000000998383b224 */ /* 0x000fe200078e020a */
[----:B------:R-:W-:Y:S04]  /*5f90*/  BSSY B1, `(.L_x_250) ;  /* 0x0000006000017945 */ /* 0x000fe80003800000 */
[----:B------:R0:W-:Y:S01]  /*5fa0*/  @!P3 STG.E.U8 desc[UR36][R6.64+0xd1], R131 ;  /* 0x0000d1830600b986 */ /* 0x0001e2000c101124 */
[----:B------:R-:W-:Y:S05]  /*5fb0*/  @P5 BRA `(.L_x_251) ;  /* 0x00000000000c5947 */ /* 0x000fea0003800000 */
[----:B------:R-:W1:Y:S02]  /*5fc0*/  LDG.E.U8 R162, desc[UR36][R2.64+0xd8] ;  /* 0x0000d82402a27981 */ /* 0x000e64000c1e1100 */
[----:B-1----:R-:W-:-:S05]  /*5fd0*/  PRMT R11, R162, 0x8880, RZ ;  /* 0x00008880a20b7816 */ /* 0x002fca00000000ff */
[----:B------:R-:W-:-:S07]  /*5fe0*/  IMAD R10, R11, R152, RZ ;  /* 0x000000980b0a7224 */ /* 0x000fce00078e02ff */
.L_x_251:
[----:B------:R-:W-:Y:S05]  /*5ff0*/  BSYNC B1 ;  /* 0x0000000000017941 */ /* 0x000fea0003800000 */
.L_x_250:
[----:B-1----:R-:W-:Y:S01]  /*6000*/  @!P5 IMAD R11, R132, R153, R10 ;  /* 0x00000099840bd224 */ /* 0x002fe200078e020a */
[----:B------:R-:W-:Y:S04]  /*6010*/  BSSY B1, `(.L_x_252) ;  /* 0x0000006000017945 */ /* 0x000fe80003800000 */
[----:B------:R1:W-:Y:S01]  /*6020*/  @!P5 STG.E.U8 desc[UR36][R4.64+0xd8], R11 ;  /* 0x0000d80b0400d986 */ /* 0x0003e2000c101124 */
[----:B------:R-:W-:Y:S05]  /*6030*/  @P2 BRA `(.L_x_253) ;  /* 0x00000000000c2947 */ /* 0x000fea0003800000 */
[----:B------:R-:W1:Y:S02]  /*6040*/  LDG.E.U8 R162, desc[UR36][R2.64+0xd9] ;  /* 0x0000d92402a27981 */ /* 0x000e64000c1e1100 */
[----:B-1----:R-:W-:-:S05]  /*6050*/  PRMT R11, R162, 0x8880, RZ ;  /* 0x00008880a20b7816 */ /* 0x002fca00000000ff */
[----:B------:R-:W-:-:S07]  /*6060*/  IMAD R10, R11, R152, RZ ;  /* 0x000000980b0a7224 */ /* 0x000fce00078e02ff */
.L_x_253:
[----:B------:R-:W-:Y:S05]  /*6070*/  BSYNC B1 ;  /* 0x0000000000017941 */ /* 0x000fea0003800000 */
.L_x_252:
        /* <DEDUP_REMOVED lines=11> */
.L_x_255:
[----:B------:R-:W-:Y:S05]  /*6130*/  BSYNC B1 ;  /* 0x0000000000017941 */ /* 0x000fea0003800000 */
.L_x_254:
[----:B-1----:R-:W-:Y:S01]  /*6140*/  @!P4 IMAD R11, R134, R153, R10 ;  /* 0x00000099860bc224 */ /* 0x002fe200078e020a */
[----:B------:R-:W-:Y:S04]  /*6150*/  BSSY B1, `(.L_x_256) ;  /* 0x0000006000017945 */ /* 0x000fe80003800000 */
[----:B------:R1:W-:Y:S01]  /*6160*/  @!P4 STG.E.U8 desc[UR36][R6.64+0xd8], R11 ;  /* 0x0000d80b0600c986 */ /* 0x0003e2000c101124 */
[----:B------:R-:W-:Y:S05]  /*6170*/  @P3 BRA `(.L_x_257) ;  /* 0x00000000000c3947 */ /* 0x000fea0003800000 */
[----:B------:R-:W1:Y:S02]  /*6180*/  LDG.E.U8 R162, desc[UR36][R8.64+0xd9] ;  /* 0x0000d92408a27981 */ /* 0x000e64000c1e1100 */
[----:B-1----:R-:W-:-:S05]  /*6190*/  PRMT R11, R162, 0x8880, RZ ;  /* 0x00008880a20b7816 */ /* 0x002fca00000000ff */
[----:B------:R-:W-:-:S07]  /*61a0*/  IMAD R10, R11, R152, RZ ;  /* 0x000000980b0a7224 */ /* 0x000fce00078e02ff */
.L_x_257:
[----:B------:R-:W-:Y:S05]  /*61b0*/  BSYNC B1 ;  /* 0x0000000000017941 */ /* 0x000fea0003800000 */
.L_x_256:
[----:B------:R-:W-:Y:S01]  /*61c0*/  @!P3 IMAD R135, R135, R153, R10 ;  /* 0x000000998787b224 */ /* 0x000fe200078e020a */
[----:B------:R-:W-:Y:S04]  /*61d0*/  BSSY B1, `(.L_x_258) ;  /* 0x0000006000017945 */ /* 0x000fe80003800000 */
[----:B------:R0:W-:Y:S01]  /*61e0*/  @!P3 STG.E.U8 desc[UR36][R6.64+0xd9], R135 ;  /* 0x0000d9870600b986 */ /* 0x0001e2000c101124 */
[----:B------:R-:W-:Y:S05]  /*61f0*/  @P5 BRA `(.L_x_259) ;  /* 0x00000000000c5947 */ /* 0x000fea0003800000 */
[----:B------:R-:W1:Y:S02]  /*6200*/  LDG.E.U8 R162, desc[UR36][R2.64+0xe0] ;  /* 0x0000e02402a27981 */ /* 0x000e64000c1e1100 */
[----:B-1----:R-:W-:-:S05]  /*6210*/  PRMT R11, R162, 0x8880, RZ ;  /* 0x00008880a20b7816 */ /* 0x002fca00000000ff */
[----:B------:R-:W-:-:S07]  /*6220*/  IMAD R10, R11, R152, RZ ;  /* 0x000000980b0a7224 */ /* 0x000fce00078e02ff */
.L_x_259:
[----:B------:R-:W-:Y:S05]  /*6230*/  BSYNC B1 ;  /* 0x0000000000017941 */ /* 0x000fea0003800000 */
.L_x_258:
[----:B-1----:R-:W-:Y:S01]  /*6240*/  @!P5 IMAD R11, R136, R153, R10 ;  /* 0x00000099880bd224 */ /* 0x002fe200078e020a */
[----:B------:R-:W-:Y:S04]  /*6250*/  BSSY B1, `(.L_x_260) ;  /* 0x0000006000017945 */ /* 0x000fe80003800000 */
[----:B------:R1:W-:Y:S01]  /*6260*/  @!P5 STG.E.U8 desc[UR36][R4.64+0xe0], R11 ;  /* 0x0000e00b0400d986 */ /* 0x0003e2000c101124 */
[----:B------:R-:W-:Y:S05]  /*6270*/  @P2 BRA `(.L_x_261) ;  /* 0x00000000000c2947 */ /* 0x000fea0003800000 */
[----:B------:R-:W1:Y:S02]  /*6280*/  LDG.E.U8 R162, desc[UR36][R2.64+0xe1] ;  /* 0x0000e12402a27981 */ /* 0x000e64000c1e1100 */
[----:B-1----:R-:W-:-:S05]  /*6290*/  PRMT R11, R162, 0x8880, RZ ;  /* 0x00008880a20b7816 */ /* 0x002fca00000000ff */
[----:B------:R-:W-:-:S07]  /*62a0*/  IMAD R10, R11, R152, RZ ;  /* 0x000000980b0a7224 */ /* 0x000fce00078e02ff */
.L_x_261:
[----:B------:R-:W-:Y:S05]  /*62b0*/  BSYNC B1 ;  /* 0x0000000000017941 */ /* 0x000fea0003800000 */
.L_x_260:
        /* <DEDUP_REMOVED lines=11> */
.L_x_263:
[----:B------:R-:W-:Y:S05]  /*6370*/  BSYNC B1 ;  /* 0x0000000000017941 */ /* 0x000fea0003800000 */
.L_x_262:
[----:B-1----:R-:W-:Y:S01]  /*6380*/  @!P4 IMAD R11, R138, R153, R10 ;  /* 0x000000998a0bc224 */ /* 0x002fe200078e020a */
[----:B------:R-:W-:Y:S04]  /*6390*/  BSSY B1, `(.L_x_264) ;  /* 0x0000006000017945 */ /* 0x000fe80003800000 */
[----:B------:R1:W-:Y:S01]  /*63a0*/  @!P4 STG.E.U8 desc[UR36][R6.64+0xe0], R11 ;  /* 0x0000e00b0600c986 */ /* 0x0003e2000c101124 */
[----:B------:R-:W-:Y:S05]  /*63b0*/  @P3 BRA `(.L_x_265) ;  /* 0x00000000000c3947 */ /* 0x000fea0003800000 */
[----:B------:R-:W1:Y:S02]  /*63c0*/  LDG.E.U8 R162, desc[UR36][R8.64+0xe1] ;  /* 0x0000e12408a27981 */ /* 0x000e64000c1e1100 */
[----:B-1----:R-:W-:-:S05]  /*63d0*/  PRMT R11, R162, 0x8880, RZ ;  /* 0x00008880a20b7816 */ /* 0x002fca00000000ff */
[----:B------:R-:W-:-:S07]  /*63e0*/  IMAD R10, R11, R152, RZ ;  /* 0x000000980b0a7224 */ /* 0x000fce00078e02ff */
.L_x_265:
[----:B------:R-:W-:Y:S05]  /*63f0*/  BSYNC B1 ;  /* 0x0000000000017941 */ /* 0x000fea0003800000 */
.L_x_264:
[----:B------:R-:W-:Y:S01]  /*6400*/  @!P3 IMAD R139, R139, R153, R10 ;  /* 0x000000998b8bb224 */ /* 0x000fe200078e020a */
[----:B------:R-:W-:Y:S04]  /*6410*/  BSSY B1, `(.L_x_266) ;  /* 0x0000006000017945 */ /* 0x000fe80003800000 */
[----:B------:R0:W-:Y:S01]  /*6420*/  @!P3 STG.E.U8 desc[UR36][R6.64+0xe1], R139 ;  /* 0x0000e18b0600b986 */ /* 0x0001e2000c101124 */
[----:B------:R-:W-:Y:S05]  /*6430*/  @P5 BRA `(.L_x_267) ;  /* 0x00000000000c5947 */ /* 0x000fea0003800000 */
[----:B------:R-:W1:Y:S02]  /*6440*/  LDG.E.U8 R162, desc[UR36][R2.64+0xe8] ;  /* 0x0000e82402a27981 */ /* 0x000e64000c1e1100 */
[----:B-1----:R-:W-:-:S05]  /*6450*/  PRMT R11, R162, 0x8880, RZ ;  /* 0x00008880a20b7816 */ /* 0x002fca00000000ff */
[----:B------:R-:W-:-:S07]  /*6460*/  IMAD R10, R11, R152, RZ ;  /* 0x000000980b0a7224 */ /* 0x000fce00078e02ff */
.L_x_267:
[----:B------:R-:W-:Y:S05]  /*6470*/  BSYNC B1 ;  /* 0x0000000000017941 */ /* 0x000fea0003800000 */
.L_x_266:
[----:B-1----:R-:W-:Y:S01]  /*6480*/  @!P5 IMAD R11, R140, R153, R10 ;  /* 0x000000998c0bd224 */ /* 0x002fe200078e020a */
[----:B------:R-:W-:Y:S04]  /*6490*/  BSSY B1, `(.L_x_268) ;  /* 0x0000006000017945 */ /* 0x000fe80003800000 */
[----:B------:R1:W-:Y:S01]  /*64a0*/  @!P5 STG.E.U8 desc[UR36][R4.64+0xe8], R11 ;  /* 0x0000e80b0400d986 */ /* 0x0003e2000c101124 */
[----:B------:R-:W-:Y:S05]  /*64b0*/  @P2 BRA `(.L_x_269) ;  /* 0x00000000000c2947 */ /* 0x000fea0003800000 */
[----:B------:R-:W1:Y:S02]  /*64c0*/  LDG.E.U8 R162, desc[UR36][R2.64+0xe9] ;  /* 0x0000e92402a27981 */ /* 0x000e64000c1e1100 */
[----:B-1----:R-:W-:-:S05]  /*64d0*/  PRMT R11, R162, 0x8880, RZ ;  /* 0x00008880a20b7816 */ /* 0x002fca00000000ff */
[----:B------:R-:W-:-:S07]  /*64e0*/  IMAD R10, R11, R152, RZ ;  /* 0x000000980b0a7224 */ /* 0x000fce00078e02ff */
.L_x_269:
[----:B------:R-:W-:Y:S05]  /*64f0*/  BSYNC B1 ;  /* 0x0000000000017941 */ /* 0x000fea0003800000 */
.L_x_268:
        /* <DEDUP_REMOVED lines=11> */
.L_x_271:
[----:B------:R-:W-:Y:S05]  /*65b0*/  BSYNC B1 ;  /* 0x0000000000017941 */ /* 0x000fea0003800000 */
.L_x_270:
[----:B-1----:R-:W-:Y:S01]  /*65c0*/  @!P4 IMAD R11, R142, R153, R10 ;  /* 0x000000998e0bc224 */ /* 0x002fe200078e020a */
[----:B------:R-:W-:Y:S04]  /*65d0*/  BSSY B1, `(.L_x_272) ;  /* 0x0000006000017945 */ /* 0x000fe80003800000 */
[----:B------:R1:W-:Y:S01]  /*65e0*/  @!P4 STG.E.U8 desc[UR36][R6.64+0xe8], R11 ;  /* 0x0000e80b0600c986 */ /* 0x0003e2000c101124 */
[----:B------:R-:W-:Y:S05]  /*65f0*/  @P3 BRA `(.L_x_273) ;  /* 0x00000000000c3947 */ /* 0x000fea0003800000 */
[----:B------:R-:W1:Y:S02]  /*6600*/  LDG.E.U8 R162, desc[UR36][R8.64+0xe9] ;  /* 0x0000e92408a27981 */ /* 0x000e64000c1e1100 */
[----:B-1----:R-:W-:-:S05]  /*6610*/  PRMT R11, R162, 0x8880, RZ ;  /* 0x00008880a20b7816 */ /* 0x002fca00000000ff */
[----:B------:R-:W-:-:S07]  /*6620*/  IMAD R10, R11, R152, RZ ;  /* 0x000000980b0a7224 */ /* 0x000fce00078e02ff */
.L_x_273:
[----:B------:R-:W-:Y:S05]  /*6630*/  BSYNC B1 ;  /* 0x0000000000017941 */ /* 0x000fea0003800000 */
.L_x_272:
[----:B------:R-:W-:Y:S01]  /*6640*/  @!P3 IMAD R143, R143, R153, R10 ;  /* 0x000000998f8fb224 */ /* 0x000fe200078e020a */
[----:B------:R-:W-:Y:S04]  /*6650*/  BSSY B1, `(.L_x_274) ;  /* 0x0000006000017945 */ /* 0x000fe80003800000 */
[----:B------:R0:W-:Y:S01]  /*6660*/  @!P3 STG.E.U8 desc[UR36][R6.64+0xe9], R143 ;  /* 0x0000e98f0600b986 */ /* 0x0001e2000c101124 */
[----:B------:R-:W-:Y:S05]  /*6670*/  @P5 BRA `(.L_x_275) ;  /* 0x00000000000c5947 */ /* 0x000fea0003800000 */
[----:B------:R-:W1:Y:S02]  /*6680*/  LDG.E.U8 R162, desc[UR36][R2.64+0xf0] ;  /* 0x0000f02402a27981 */ /* 0x000e64000c1e1100 */
[----:B-1----:R-:W-:-:S05]  /*6690*/  PRMT R11, R162, 0x8880, RZ ;  /* 0x00008880a20b7816 */ /* 0x002fca00000000ff */
[----:B------:R-:W-:-:S07]  /*66a0*/  IMAD R10, R11, R152, RZ ;  /* 0x000000980b0a7224 */ /* 0x000fce00078e02ff */
.L_x_275:
[----:B------:R-:W-:Y:S05]  /*66b0*/  BSYNC B1 ;  /* 0x0000000000017941 */ /* 0x000fea0003800000 */
.L_x_274:
[----:B-1----:R-:W-:Y:S01]  /*66c0*/  @!P5 IMAD R11, R144, R153, R10 ;  /* 0x00000099900bd224 */ /* 0x002fe200078e020a */
[----:B------:R-:W-:Y:S04]  /*66d0*/  BSSY B1, `(.L_x_276) ;  /* 0x0000006000017945 */ /* 0x000fe80003800000 */
[----:B------:R1:W-:Y:S01]  /*66e0*/  @!P5 STG.E.U8 desc[UR36][R4.64+0xf0], R11 ;  /* 0x0000f00b0400d986 */ /* 0x0003e2000c101124 */
[----:B------:R-:W-:Y:S05]  /*66f0*/  @P2 BRA `(.L_x_277) ;  /* 0x00000000000c2947 */ /* 0x000fea0003800000 */
[----:B------:R-:W1:Y:S02]  /*6700*/  LDG.E.U8 R162, desc[UR36][R2.64+0xf1] ;  /* 0x0000f12402a27981 */ /* 0x000e64000c1e1100 */
[----:B-1----:R-:W-:-:S05]  /*6710*/  PRMT R11, R162, 0x8880, RZ ;  /* 0x00008880a20b7816 */ /* 0x002fca00000000ff */
[----:B------:R-:W-:-:S07]  /*6720*/  IMAD R10, R11, R152, RZ ;  /* 0x000000980b0a7224 */ /* 0x000fce00078e02ff */
.L_x_277:
[----:B------:R-:W-:Y:S05]  /*6730*/  BSYNC B1 ;  /* 0x0000000000017941 */ /* 0x000fea0003800000 */
.L_x_276:
[C---:B------:R-:W-:Y:S01]  /*6740*/  ISETP.LT.OR P4, PT, R0.reuse, 0xf1, !P0 ;  /* 0x000000f10000780c */ /* 0x040fe20004781670 */
[----:B------:R-:W-:Y:S01]  /*6750*/  @!P2 IMAD R145, R145, R153, R10 ;  /* 0x000000999191a224 */ /* 0x000fe200078e020a */
[----:B------:R-:W-:Y:S01]  /*6760*/  BSSY B1, `(.L_x_278) ;  /* 0x000000a000017945 */ /* 0x000fe20003800000 */
[C---:B------:R-:W-:Y:S02]  /*6770*/  ISETP.LT.OR P3, PT, R0.reuse, 0xf2, !P0 ;  /* 0x000000f20000780c */ /* 0x040fe40004761670 */
        /* <DEDUP_REMOVED lines=8> */
.L_x_279:
[----:B------:R-:W-:Y:S05]  /*6800*/  BSYNC B1 ;  /* 0x0000000000017941 */ /* 0x000fea0003800000 */
.L_x_278:
[----:B-1----:R-:W-:Y:S01]  /*6810*/  @!P4 IMAD R11, R146, R153, R10 ;  /* 0x00000099920bc224 */ /* 0x002fe200078e020a */
[----:B------:R-:W-:Y:S04]  /*6820*/  BSSY B1, `(.L_x_280) ;  /* 0x0000006000017945 */ /* 0x000fe80003800000 */
[----:B------:R1:W-:Y:S01]  /*6830*/  @!P4 STG.E.U8 desc[UR36][R6.64+0xf0], R11 ;  /* 0x0000f00b0600c986 */ /* 0x0003e2000c101124 */
[----:B------:R-:W-:Y:S05]  /*6840*/  @P3 BRA `(.L_x_281) ;  /* 0x00000000000c3947 */ /* 0x000fea0003800000 */
[----:B------:R-:W1:Y:S02]  /*6850*/  LDG.E.U8 R162, desc[UR36][R8.64+0xf1] ;  /* 0x0000f12408a27981 */ /* 0x000e64000c1e1100 */
[----:B-1----:R-:W-:-:S05]  /*6860*/  PRMT R11, R162, 0x8880, RZ ;  /* 0x00008880a20b7816 */ /* 0x002fca00000000ff */
[----:B------:R-:W-:-:S07]  /*6870*/  IMAD R10, R11, R152, RZ ;  /* 0x000000980b0a7224 */ /* 0x000fce00078e02ff */
.L_x_281:
[----:B------:R-:W-:Y:S05]  /*6880*/  BSYNC B1 ;  /* 0x0000000000017941 */ /* 0x000fea0003800000 */
.L_x_280:
[----:B------:R-:W-:Y:S01]  /*6890*/  @!P3 IMAD R147, R147, R153, R10 ;  /* 0x000000999393b224 */ /* 0x000fe200078e020a */
[----:B------:R-:W-:Y:S04]  /*68a0*/  BSSY B1, `(.L_x_282) ;  /* 0x0000006000017945 */ /* 0x000fe80003800000 */
[----:B------:R0:W-:Y:S01]  /*68b0*/  @!P3 STG.E.U8 desc[UR36][R6.64+0xf1], R147 ;  /* 0x0000f1930600b986 */ /* 0x0001e2000c101124 */
[----:B------:R-:W-:Y:S05]  /*68c0*/  @P2 BRA `(.L_x_283) ;  /* 0x00000000000c2947 */ /* 0x000fea0003800000 */
[----:B------:R-:W1:Y:S02]  /*68d0*/  LDG.E.U8 R162, desc[UR36][R2.64+0xf8] ;  /* 0x0000f82402a27981 */ /* 0x000e64000c1e1100 */
[----:B-1----:R-:W-:-:S05]  /*68e0*/  PRMT R11, R162, 0x8880, RZ ;  /* 0x00008880a20b7816 */ /* 0x002fca00000000ff */
[----:B------:R-:W-:-:S07]  /*68f0*/  IMAD R10, R11, R152, RZ ;  /* 0x000000980b0a7224 */ /* 0x000fce00078e02ff */
.L_x_283:
[----:B------:R-:W-:Y:S05]  /*6900*/  BSYNC B1 ;  /* 0x0000000000017941 */ /* 0x000fea0003800000 */
.L_x_282:
[----:B-1----:R-:W-:Y:S01]  /*6910*/  @!P2 IMAD R11, R148, R153, R10 ;  /* 0x00000099940ba224 */ /* 0x002fe200078e020a */
[----:B------:R-:W-:Y:S04]  /*6920*/  BSSY B1, `(.L_x_284) ;  /* 0x0000006000017945 */ /* 0x000fe80003800000 */
[----:B------:R1:W-:Y:S01]  /*6930*/  @!P2 STG.E.U8 desc[UR36][R4.64+0xf8], R11 ;  /* 0x0000f80b0400a986 */ /* 0x0003e2000c101124 */
[----:B------:R-:W-:Y:S05]  /*6940*/  @P1 BRA `(.L_x_285) ;  /* 0x00000000000c1947 */ /* 0x000fea0003800000 */
[----:B------:R-:W1:Y:S02]  /*6950*/  LDG.E.U8 R162, desc[UR36][R2.64+0xf9] ;  /* 0x0000f92402a27981 */ /* 0x000e64000c1e1100 */
[----:B-1----:R-:W-:-:S05]  /*6960*/  PRMT R11, R162, 0x8880, RZ ;  /* 0x00008880a20b7816 */ /* 0x002fca00000000ff */
[----:B------:R-:W-:-:S07]  /*6970*/  IMAD R10, R11, R152, RZ ;  /* 0x000000980b0a7224 */ /* 0x000fce00078e02ff */
.L_x_285:
[----:B------:R-:W-:Y:S05]  /*6980*/  BSYNC B1 ;  /* 0x0000000000017941 */ /* 0x000fea0003800000 */
.L_x_284:
[----:B------:R-:W-:Y:S01]  /*6990*/  @!P1 IMAD R149, R149, R153, R10 ;  /* 0x0000009995959224 */ /* 0x000fe200078e020a */
[----:B------:R-:W-:Y:S04]  /*69a0*/  BSSY B1, `(.L_x_286) ;  /* 0x0000006000017945 */ /* 0x000fe80003800000 */
[----:B------:R0:W-:Y:S01]  /*69b0*/  @!P1 STG.E.U8 desc[UR36][R4.64+0xf9], R149 ;  /* 0x0000f99504009986 */ /* 0x0001e2000c101124 */
[----:B------:R-:W-:Y:S05]  /*69c0*/  @P5 BRA `(.L_x_287) ;  /* 0x00000000000c5947 */ /* 0x000fea0003800000 */
[----:B------:R-:W0:Y:S02]  /*69d0*/  LDG.E.U8 R162, desc[UR36][R8.64+0xf8] ;  /* 0x0000f82408a27981 */ /* 0x000e24000c1e1100 */
[----:B0-----:R-:W-:-:S05]  /*69e0*/  PRMT R3, R162, 0x8880, RZ ;  /* 0x00008880a2037816 */ /* 0x001fca00000000ff */
[----:B------:R-:W-:-:S07]  /*69f0*/  IMAD R10, R3, R152, RZ ;  /* 0x00000098030a7224 */ /* 0x000fce00078e02ff */
.L_x_287:
[----:B------:R-:W-:Y:S05]  /*6a00*/  BSYNC B1 ;  /* 0x0000000000017941 */ /* 0x000fea0003800000 */
.L_x_286:
[----:B0-----:R-:W-:Y:S01]  /*6a10*/  @!P5 IMAD R3, R150, R153, R10 ;  /* 0x000000999603d224 */ /* 0x001fe200078e020a */
[----:B------:R-:W-:Y:S01]  /*6a20*/  ISETP.LT.OR P0, PT, R0, 0xfa, !P0 ;  /* 0x000000fa0000780c */ /* 0x000fe20004701670 */
[----:B------:R-:W-:Y:S03]  /*6a30*/  BSSY B1, `(.L_x_288) ;  /* 0x0000006000017945 */ /* 0x000fe60003800000 */
[----:B------:R0:W-:Y:S09]  /*6a40*/  @!P5 STG.E.U8 desc[UR36][R6.64+0xf8], R3 ;  /* 0x0000f8030600d986 */ /* 0x0001f2000c101124 */
[----:B------:R-:W-:Y:S05]  /*6a50*/  @P0 BRA `(.L_x_289) ;  /* 0x00000000000c0947 */ /* 0x000fea0003800000 */
[----:B------:R-:W0:Y:S02]  /*6a60*/  LDG.E.U8 R162, desc[UR36][R8.64+0xf9] ;  /* 0x0000f92408a27981 */ /* 0x000e24000c1e1100 */
[----:B0-----:R-:W-:-:S05]  /*6a70*/  PRMT R3, R162, 0x8880, RZ ;  /* 0x00008880a2037816 */ /* 0x001fca00000000ff */
[----:B------:R-:W-:-:S07]  /*6a80*/  IMAD R10, R3, R152, RZ ;  /* 0x00000098030a7224 */ /* 0x000fce00078e02ff */
.L_x_289:
[----:B------:R-:W-:Y:S05]  /*6a90*/  BSYNC B1 ;  /* 0x0000000000017941 */ /* 0x000fea0003800000 */
.L_x_288:
[----:B------:R-:W-:Y:S01]  /*6aa0*/  IMAD R151, R151, R153, R10 ;  /* 0x0000009997977224 */ /* 0x000fe200078e020a */
[----:B------:R-:W-:Y:S06]  /*6ab0*/  @P0 BRA `(.L_x_290) ;  /* 0x0000001800100947 */ /* 0x000fec0003800000 */
[----:B------:R0:W-:Y:S01]  /*6ac0*/  STG.E.U8 desc[UR36][R6.64+0xf9], R151 ;  /* 0x0000f99706007986 */ /* 0x0001e2000c101124 */
[----:B------:R-:W-:Y:S05]  /*6ad0*/  BRA `(.L_x_290) ;  /* 0x0000001800087947 */ /* 0x000fea0003800000 */
.L_x_33:
[C---:B------:R-:W-:Y:S02]  /*6ae0*/  ISETP.GE.AND P1, PT, R19.reuse, 0x1, PT ;  /* 0x000000011300780c */ /* 0x040fe40003f26270 */
[----:B------:R-:W-:Y:S02]  /*6af0*/  ISETP.GE.AND P0, PT, R19, 0x9, PT ;  /* 0x000000091300780c */ /* 0x000fe40003f06270 */
[C---:B------:R-:W-:Y:S02]  /*6b00*/  ISETP.LT.OR P4, PT, R0.reuse, 0x1, !P1 ;  /* 0x000000010000780c */ /* 0x040fe40004f81670 */
[C---:B------:R-:W-:Y:S02]  /*6b10*/  ISETP.LT.OR P3, PT, R0.reuse, 0x2, !P1 ;  /* 0x000000020000780c */ /* 0x040fe40004f61670 */
[C---:B------:R-:W-:Y:S02]  /*6b20*/  ISETP.LT.OR P2, PT, R0.reuse, 0x1, !P0 ;  /* 0x000000010000780c */ /* 0x040fe40004741670 */
[----:B------:R-:W-:-:S07]  /*6b30*/  ISETP.LT.OR P5, PT, R0, 0x2, !P0 ;  /* 0x000000020000780c */ /* 0x000fce00047a1670 */
[-C--:B------:R-:W-:Y:S02]  /*6b40*/  @!P4 IMAD R3, R24, R153.reuse, RZ ;  /* 0x000000991803c224 */ /* 0x080fe400078e02ff */
[-C--:B------:R-:W-:Y:S02]  /*6b50*/  @!P3 IMAD R25, R25, R153.reuse, RZ ;  /* 0x000000991919b224 */ /* 0x080fe400078e02ff */
[-C--:B------:R-:W-:Y:S01]  /*6b60*/  @!P2 IMAD R9, R26, R153.reuse, RZ ;  /* 0x000000991a09a224 */ /* 0x080fe200078e02ff */
[----:B------:R0:W-:Y:S01]  /*6b70*/  @!P4 STG.E.U8 desc[UR36][R4.64], R3 ;  /* 0x000000030400c986 */ /* 0x0001e2000c101124 */
[C---:B------:R-:W-:Y:S01]  /*6b80*/  ISETP.LT.OR P4, PT, R0.reuse, 0x9, !P1 ;  /* 0x000000090000780c */ /* 0x040fe20004f81670 */
[----:B------:R-:W-:Y:S02]  /*6b90*/  @!P5 IMAD R27, R27, R153, RZ ;  /* 0x000000991b1bd224 */ /* 0x000fe400078e02ff */
[----:B------:R-:W-:Y:S01]  /*6ba0*/  @!P3 STG.E.U8 desc[UR36][R4.64+0x1], R25 ;  /* 0x000001190400b986 */ /* 0x000fe2000c101124 */
[----:B------:R-:W-:-:S03]  /*6bb0*/  ISETP.LT.OR P3, PT, R0, 0xa, !P1 ;  /* 0x0000000a0000780c */ /* 0x000fc60004f61670 */
[----:B------:R1:W-:Y:S01]  /*6bc0*/  @!P2 STG.E.U8 desc[UR36][R6.64], R9 ;  /* 0x000000090600a986 */ /* 0x0003e2000c101124 */
[----:B------:R-:W-:-:S03]  /*6bd0*/  ISETP.LT.OR P2, PT, R0, 0x9, !P0 ;  /* 0x000000090000780c */ /* 0x000fc60004741670 */
[----:B------:R-:W-:Y:S01]  /*6be0*/  @!P5 STG.E.U8 desc[UR36][R6.64+0x1], R27 ;  /* 0x0000011b0600d986 */ /* 0x000fe2000c101124 */
[----:B------:R-:W-:Y:S01]  /*6bf0*/  ISETP.LT.OR P5, PT, R0, 0xa, !P0 ;  /* 0x0000000a0000780c */ /* 0x000fe200047a1670 */
[----:B------:R-:W-:-:S04]  /*6c00*/  @!P4 IMAD R11, R28, R153, RZ ;  /* 0x000000991c0bc224 */ /* 0x000fc800078e02ff */
[-C--:B------:R-:W-:Y:S01]  /*6c10*/  @!P3 IMAD R29, R29, R153.reuse, RZ ;  /* 0x000000991d1db224 */ /* 0x080fe200078e02ff */
[----:B------:R-:W-:Y:S01]  /*6c20*/  @!P4 STG.E.U8 desc[UR36][R4.64+0x8], R11 ;  /* 0x0000080b0400c986 */ /* 0x000fe2000c101124 */
[----:B------:R-:W-:Y:S02]  /*6c30*/  ISETP.LT.OR P4, PT, R0, 0x11, !P1 ;  /* 0x000000110000780c */ /* 0x000fe40004f81670 */
[-C--:B0-----:R-:W-:Y:S01]  /*6c40*/  @!P2 IMAD R3, R30, R153.reuse, RZ ;  /* 0x000000991e03a224 */ /* 0x081fe200078e02ff */
[----:B------:R-:W-:Y:S01]  /*6c50*/  @!P3 STG.E.U8 desc[UR36][R4.64+0x9], R29 ;  /* 0x0000091d0400b986 */ /* 0x000fe2000c101124 */
[C---:B------:R-:W-:Y:S02]  /*6c60*/  ISETP.LT.OR P3, PT, R0.reuse, 0x12, !P1 ;  /* 0x000000120000780c */ /* 0x040fe40004f61670 */
[----:B------:R-:W-:Y:S01]  /*6c70*/  @!P5 IMAD R31, R31, R153, RZ ;  /* 0x000000991f1fd224 */ /* 0x000fe200078e02ff */
[----:B------:R0:W-:Y:S01]  /*6c80*/  @!P2 STG.E.U8 desc[UR36][R6.64+0x8], R3 ;  /* 0x000008030600a986 */ /* 0x0001e2000c101124 */
[----:B------:R-:W-:-:S03]  /*6c90*/  ISETP.LT.OR P2, PT, R0, 0x11, !P0 ;  /* 0x000000110000780c */ /* 0x000fc60004741670 */
[----:B------:R-:W-:Y:S01]  /*6ca0*/  @!P5 STG.E.U8 desc[UR36][R6.64+0x9], R31 ;  /* 0x0000091f0600d986 */ /* 0x000fe2000c101124 */
[----:B------:R-:W-:Y:S01]  /*6cb0*/  ISETP.LT.OR P5, PT, R0, 0x12, !P0 ;  /* 0x000000120000780c */ /* 0x000fe200047a1670 */
[----:B-1----:R-:W-:-:S04]  /*6cc0*/  @!P4 IMAD R9, R32, R153, RZ ;  /* 0x000000992009c224 */ /* 0x002fc800078e02ff */
        /* <DEDUP_REMOVED lines=301> */
[----:B------:R1:W-:Y:S01]  /*7fa0*/  @!P4 STG.E.U8 desc[UR36][R4.64+0xd8], R11 ;  /* 0x0000d80b0400c986 */ /* 0x0003e2000c101124 */
        /* <DEDUP_REMOVED lines=13> */
[-C--:B-1----:R-:W-:Y:S01]  /*8080*/  @!P2 IMAD R11, R138, R153.reuse, RZ ;  /* 0x000000998a0ba224 */ /* 0x082fe200078e02ff */
[----:B------:R-:W-:Y:S01]  /*8090*/  @!P3 STG.E.U8 desc[UR36][R4.64+0xe1], R137 ;  /* 0x0000e1890400b986 */ /* 0x000fe2000c101124 */
[C---:B------:R-:W-:Y:S02]  /*80a0*/  ISETP.LT.OR P3, PT, R0.reuse, 0xea, !P1 ;  /* 0x000000ea0000780c */ /* 0x040fe40004f61670 */
[----:B------:R-:W-:Y:S01]  /*80b0*/  @!P5 IMAD R139, R139, R153, RZ ;  /* 0x000000998b8bd224 */ /* 0x000fe200078e02ff */
[----:B------:R1:W-:Y:S01]  /*80c0*/  @!P2 STG.E.U8 desc[UR36][R6.64+0xe0], R11 ;  /* 0x0000e00b0600a986 */ /* 0x0003e2000c101124 */
[----:B------:R-:W-:-:S03]  /*80d0*/  ISETP.LT.OR P2, PT, R0, 0xe9, !P0 ;  /* 0x000000e90000780c */ /* 0x000fc60004741670 */
[----:B------:R-:W-:Y:S01]  /*80e0*/  @!P5 STG.E.U8 desc[UR36][R6.64+0xe1], R139 ;  /* 0x0000e18b0600d986 */ /* 0x000fe2000c101124 */
[----:B------:R-:W-:Y:S01]  /*80f0*/  ISETP.LT.OR P5, PT, R0, 0xea, !P0 ;  /* 0x000000ea0000780c */ /* 0x000fe200047a1670 */
[----:B0-----:R-:W-:-:S04]  /*8100*/  @!P4 IMAD R3, R140, R153, RZ ;  /* 0x000000998c03c224 */ /* 0x001fc800078e02ff */
[-C--:B------:R-:W-:Y:S01]  /*8110*/  @!P3 IMAD R141, R141, R153.reuse, RZ ;  /* 0x000000998d8db224 */ /* 0x080fe200078e02ff */
[----:B------:R0:W-:Y:S01]  /*8120*/  @!P4 STG.E.U8 desc[UR36][R4.64+0xe8], R3 ;  /* 0x0000e8030400c986 */ /* 0x0001e2000c101124 */
[----:B------:R-:W-:Y:S02]  /*8130*/  ISETP.LT.OR P4, PT, R0, 0xf2, !P1 ;  /* 0x000000f20000780c */ /* 0x000fe40004f81670 */
[-C--:B--2---:R-:W-:Y:S01]  /*8140*/  @!P2 IMAD R9, R142, R153.reuse, RZ ;  /* 0x000000998e09a224 */ /* 0x084fe200078e02ff */
[----:B------:R-:W-:Y:S01]  /*8150*/  @!P3 STG.E.U8 desc[UR36][R4.64+0xe9], R141 ;  /* 0x0000e98d0400b986 */ /* 0x000fe2000c101124 */
[C---:B------:R-:W-:Y:S02]  /*8160*/  ISETP.LT.OR P3, PT, R0.reuse, 0xf1, !P1 ;  /* 0x000000f10000780c */ /* 0x040fe40004f61670 */
[----:B------:R-:W-:Y:S01]  /*8170*/  @!P5 IMAD R143, R143, R153, RZ ;  /* 0x000000998f8fd224 */ /* 0x000fe200078e02ff */
[----:B------:R-:W-:Y:S01]  /*8180*/  @!P2 STG.E.U8 desc[UR36][R6.64+0xe8], R9 ;  /* 0x0000e8090600a986 */ /* 0x000fe2000c101124 */
[----:B------:R-:W-:-:S03]  /*8190*/  ISETP.LT.OR P2, PT, R0, 0xf1, !P0 ;  /* 0x000000f10000780c */ /* 0x000fc60004741670 */
[----:B------:R-:W-:Y:S01]  /*81a0*/  @!P5 STG.E.U8 desc[UR36][R6.64+0xe9], R143 ;  /* 0x0000e98f0600d986 */ /* 0x000fe2000c101124 */
[----:B------:R-:W-:Y:S01]  /*81b0*/  ISETP.LT.OR P5, PT, R0, 0xf9, !P0 ;  /* 0x000000f90000780c */ /* 0x000fe200047a1670 */
[----:B------:R-:W-:-:S04]  /*81c0*/  @!P4 IMAD R145, R145, R153, RZ ;  /* 0x000000999191c224 */ /* 0x000fc800078e02ff */
[-C--:B-1----:R-:W-:Y:S01]  /*81d0*/  @!P3 IMAD R11, R144, R153.reuse, RZ ;  /* 0x00000099900bb224 */ /* 0x082fe200078e02ff */
[----:B------:R-:W-:Y:S01]  /*81e0*/  @!P4 STG.E.U8 desc[UR36][R4.64+0xf1], R145 ;  /* 0x0000f1910400c986 */ /* 0x000fe2000c101124 */
[C---:B------:R-:W-:Y:S02]  /*81f0*/  ISETP.LT.OR P4, PT, R0.reuse, 0xf2, !P0 ;  /* 0x000000f20000780c */ /* 0x040fe40004781670 */
[C---:B------:R-:W-:Y:S01]  /*8200*/  ISETP.LT.OR P0, PT, R0.reuse, 0xfa, !P0 ;  /* 0x000000fa0000780c */ /* 0x040fe20004701670 */
[----:B------:R1:W-:Y:S01]  /*8210*/  @!P3 STG.E.U8 desc[UR36][R4.64+0xf0], R11 ;  /* 0x0000f00b0400b986 */ /* 0x0003e2000c101124 */
[----:B------:R-:W-:Y:S01]  /*8220*/  ISETP.LT.OR P3, PT, R0, 0xf9, !P1 ;  /* 0x000000f90000780c */ /* 0x000fe20004f61670 */
[----:B0-----:R-:W-:Y:S01]  /*8230*/  @!P2 IMAD R3, R146, R153, RZ ;  /* 0x000000999203a224 */ /* 0x001fe200078e02ff */
[----:B------:R-:W-:-:S04]  /*8240*/  ISETP.LT.OR P1, PT, R0, 0xfa, !P1 ;  /* 0x000000fa0000780c */ /* 0x000fc80004f21670 */
[----:B------:R0:W-:Y:S03]  /*8250*/  @!P2 STG.E.U8 desc[UR36][R6.64+0xf0], R3 ;  /* 0x0000f0030600a986 */ /* 0x0001e6000c101124 */
[-C--:B------:R-:W-:Y:S02]  /*8260*/  @!P4 IMAD R147, R147, R153.reuse, RZ ;  /* 0x000000999393c224 */ /* 0x080fe400078e02ff */
[-C--:B-1----:R-:W-:Y:S02]  /*8270*/  @!P5 IMAD R11, R150, R153.reuse, RZ ;  /* 0x00000099960bd224 */ /* 0x082fe400078e02ff */
[-C--:B------:R-:W-:Y:S01]  /*8280*/  @!P3 IMAD R9, R148, R153.reuse, RZ ;  /* 0x000000999409b224 */ /* 0x080fe200078e02ff */
[----:B------:R0:W-:Y:S01]  /*8290*/  @!P4 STG.E.U8 desc[UR36][R6.64+0xf1], R147 ;  /* 0x0000f1930600c986 */ /* 0x0001e2000c101124 */
[-C--:B------:R-:W-:Y:S02]  /*82a0*/  @!P1 IMAD R149, R149, R153.reuse, RZ ;  /* 0x0000009995959224 */ /* 0x080fe400078e02ff */
[----:B------:R-:W-:Y:S01]  /*82b0*/  @!P0 IMAD R151, R151, R153, RZ ;  /* 0x0000009997978224 */ /* 0x000fe200078e02ff */
[----:B------:R0:W-:Y:S04]  /*82c0*/  @!P3 STG.E.U8 desc[UR36][R4.64+0xf8], R9 ;  /* 0x0000f8090400b986 */ /* 0x0001e8000c101124 */
[----:B------:R0:W-:Y:S04]  /*82d0*/  @!P1 STG.E.U8 desc[UR36][R4.64+0xf9], R149 ;  /* 0x0000f99504009986 */ /* 0x0001e8000c101124 */
[----:B------:R0:W-:Y:S04]  /*82e0*/  @!P5 STG.E.U8 desc[UR36][R6.64+0xf8], R11 ;  /* 0x0000f80b0600d986 */ /* 0x0001e8000c101124 */
[----:B------:R0:W-:Y:S02]  /*82f0*/  @!P0 STG.E.U8 desc[UR36][R6.64+0xf9], R151 ;  /* 0x0000f99706008986 */ /* 0x0001e4000c101124 */
.L_x_290:
[----:B------:R-:W-:Y:S05]  /*8300*/  BSYNC B0 ;  /* 0x0000000000007941 */ /* 0x000fea0003800000 */
.L_x_32:
[----:B0-----:R-:W2:Y:S01]  /*8310*/  LDL.64 R2, [R1] ;  /* 0x0000000001027983 */ /* 0x001ea20000100a00 */
[----:B------:R-:W-:Y:S01]  /*8320*/  ULDC.64 UR4, c[0x0][0x650] ;  /* 0x0001940000047ab9 */ /* 0x000fe20000000a00 */
[----:B------:R0:W-:Y:S01]  /*8330*/  SYNCS.ARRIVE.TRANS64.A1T0 RZ, [R160+UR45], RZ ;  /* 0x000000ffa0ff79a7 */ /* 0x0001e2000810002d */
[----:B------:R-:W-:Y:S01]  /*8340*/  PRMT R0, RZ, 0x7610, R0 ;  /* 0x00007610ff007816 */ /* 0x000fe20000000000 */
[----:B------:R-:W-:Y:S02]  /*8350*/  IMAD.MOV.U32 R19, RZ, RZ, -0x1 ;  /* 0xffffffffff137424 */ /* 0x000fe400078e00ff */
[----:B------:R-:W-:Y:S01]  /*8360*/  IMAD.MOV.U32 R22, RZ, RZ, -0x1 ;  /* 0xffffffffff167424 */ /* 0x000fe200078e00ff */
[----:B--2---:R-:W-:-:S04]  /*8370*/  LEA R18, P0, R2, R18, 0x1 ;  /* 0x0000001202127211 */ /* 0x004fc800078008ff */
[----:B------:R-:W-:Y:S01]  /*8380*/  LEA.HI.X R17, R2, R17, R23, 0x1, P0 ;  /* 0x0000001102117211 */ /* 0x000fe200000f0c17 */
[----:B------:R-:W-:Y:S01]  /*8390*/  IMAD.MOV.U32 R2, RZ, RZ, -0x1 ;  /* 0xffffffffff027424 */ /* 0x000fe200078e00ff */
[----:B------:R-:W-:-:S04]  /*83a0*/  ISETP.GE.U32.AND P0, PT, R18, UR4, PT ;  /* 0x0000000412007c0c */ /* 0x000fc8000bf06070 */
[----:B------:R-:W-:-:S13]  /*83b0*/  ISETP.GE.U32.AND.EX P0, PT, R17, UR5, PT, P0 ;  /* 0x0000000511007c0c */ /* 0x000fda000bf06100 */
[----:B0-----:R-:W-:Y:S05]  /*83c0*/  @P0 BRA `(.L_x_291) ;  /* 0x0000000400700947 */ /* 0x001fea0003800000 */
[----:B------:R-:W0:Y:S01]  /*83d0*/  S2R R10, SR_CTAID.X ;  /* 0x00000000000a7919 */ /* 0x000e220000002500 */
[----:B------:R-:W2:Y:S01]  /*83e0*/  LDC.64 R8, c[0x0][0x628] ;  /* 0x00018a00ff087b82 */ /* 0x000ea20000000a00 */
[----:B------:R-:W-:Y:S01]  /*83f0*/  ULDC UR4, c[0x0][0x150] ;  /* 0x0000540000047ab9 */ /* 0x000fe20000000800 */
[----:B---3--:R-:W-:Y:S01]  /*8400*/  IMAD.MOV.U32 R6, RZ, RZ, R18 ;  /* 0x000000ffff067224 */ /* 0x008fe200078e0012 */
[----:B------:R-:W3:Y:S01]  /*8410*/  S2R R20, SR_CTAID.Y ;  /* 0x0000000000147919 */ /* 0x000ee20000002600 */
[----:B------:R-:W-:-:S04]  /*8420*/  IMAD.MOV.U32 R7, RZ, RZ, R17 ;  /* 0x000000ffff077224 */ /* 0x000fc800078e0011 */
[----:B------:R-:W1:Y:S08]  /*8430*/  LDC R15, c[0x0][0x144] ;  /* 0x00005100ff0f7b82 */ /* 0x000e700000000800 */
[----:B------:R-:W1:Y:S08]  /*8440*/  LDC R0, c[0x0][0x630] ;  /* 0x00018c00ff007b82 */ /* 0x000e700000000800 */
[----:B------:R-:W1:Y:S01]  /*8450*/  LDC.64 R12, c[0x0][0x620] ;  /* 0x00018800ff0c7b82 */ /* 0x000e620000000a00 */
[----:B--2---:R-:W-:-:S04]  /*8460*/  ISETP.NE.U32.AND P0, PT, R8, RZ, PT ;  /* 0x000000ff0800720c */ /* 0x004fc80003f05070 */
[----:B------:R-:W-:Y:S02]  /*8470*/  ISETP.NE.AND.EX P0, PT, R9, RZ, PT, P0 ;  /* 0x000000ff0900720c */ /* 0x000fe40003f05300 */
[----:B0-----:R-:W-:-:S05]  /*8480*/  I2FP.F32.U32 R2, R10 ;  /* 0x0000000a00027245 */ /* 0x001fca0000201000 */
[----:B------:R-:W-:-:S04]  /*8490*/  FMUL R2, R2, UR4 ;  /* 0x0000000402027c20 */ /* 0x000fc80008400000 */
[----:B------:R0:W2:Y:S02]  /*84a0*/  F2I.U32.TRUNC.NTZ R14, R2 ;  /* 0x00000002000e7305 */ /* 0x0000a4000020f000 */
[----:B---3--:R-:W-:Y:S05]  /*84b0*/  @!P0 BRA `(.L_x_292) ;  /* 0x0000000000288947 */ /* 0x008fea0003800000 */
[----:B------:R-:W3:Y:S02]  /*84c0*/  LDC R3, c[0x0][0x634] ;  /* 0x00018d00ff037b82 */ /* 0x000ee40000000800 */
[----:B---3--:R-:W-:-:S05]  /*84d0*/  IADD3 R7, P0, R18, R3, RZ ;  /* 0x0000000312077210 */ /* 0x008fca0007f1e0ff */
[----:B-1----:R-:W-:-:S04]  /*84e0*/  IMAD.X R11, RZ, RZ, R17, P0 ;  /* 0x000000ffff0b7224 */ /* 0x002fc800000e0611 */
[----:B0-----:R-:W-:-:S04]  /*84f0*/  IMAD.WIDE.U32 R2, R11, R8, RZ ;  /* 0x000000080b027225 */ /* 0x001fc800078e00ff */
[----:B----4-:R-:W-:-:S04]  /*8500*/  IMAD.WIDE.U32 R4, P0, R7, R9, R2 ;  /* 0x0000000907047225 */ /* 0x010fc80007800002 */
[----:B------:R-:W-:-:S04]  /*8510*/  IMAD.WIDE.U32 R2, R7, R8, RZ ;  /* 0x0000000807027225 */ /* 0x000fc800078e00ff */
[----:B------:R-:W-:Y:S01]  /*8520*/  IMAD.X R7, RZ, RZ, RZ, P0 ;  /* 0x000000ffff077224 */ /* 0x000fe200000e06ff */
[----:B------:R-:W-:Y:S01]  /*8530*/  IADD3 RZ, P0, R3, R4, RZ ;  /* 0x0000000403ff7210 */ /* 0x000fe20007f1e0ff */
[----:B------:R-:W-:-:S04]  /*8540*/  IMAD.MOV.U32 R6, RZ, RZ, R5 ;  /* 0x000000ffff067224 */ /* 0x000fc800078e0005 */
[----:B------:R-:W-:-:S08]  /*8550*/  IMAD.WIDE.U32.X R6, R11, R9, R6, P0 ;  /* 0x000000090b067225 */ /* 0x000fd000000e0406 */
.L_x_292:
[----:B------:R-:W3:Y:S01]  /*8560*/  LDC.64 R26, c[0x0][0x640] ;  /* 0x00019000ff1a7b82 */ /* 0x000ee20000000a00 */
[-C--:B-1----:R-:W-:Y:S01]  /*8570*/  SHF.R.U64 R11, R6, R0.reuse, R7 ;  /* 0x00000000060b7219 */ /* 0x082fe20000001207 */
[----:B------:R-:W-:Y:S01]  /*8580*/  IMAD.MOV.U32 R19, RZ, RZ, R17 ;  /* 0x000000ffff137224 */ /* 0x000fe200078e0011 */
[----:B------:R-:W-:Y:S01]  /*8590*/  SHF.R.U32.HI R0, RZ, R0, R7 ;  /* 0x00000000ff007219 */ /* 0x000fe20000011607 */
[----:B--2---:R-:W-:Y:S01]  /*85a0*/  IMAD.MOV R14, RZ, RZ, -R14 ;  /* 0x000000ffff0e7224 */ /* 0x004fe200078e0a0e */
[----:B----4-:R-:W-:Y:S01]  /*85b0*/  IADD3 R5, P0, RZ, -R11, RZ ;  /* 0x8000000bff057210 */ /* 0x010fe20007f1e0ff */
[----:B------:R-:W-:Y:S01]  /*85c0*/  ULDC UR4, c[0x0][0x154] ;  /* 0x0000550000047ab9 */ /* 0x000fe20000000800 */
[----:B------:R-:W-:Y:S01]  /*85d0*/  IMAD.MOV.U32 R7, RZ, RZ, 0x1 ;  /* 0x00000001ff077424 */ /* 0x000fe200078e00ff */
[----:B------:R-:W1:Y:S01]  /*85e0*/  LDC R4, c[0x0][0x618] ;  /* 0x00018600ff047b82 */ /* 0x000e620000000800 */
[----:B------:R-:W-:Y:S02]  /*85f0*/  IMAD R22, R15, R14, R10 ;  /* 0x0000000e0f167224 */ /* 0x000fe400078e020a */
[----:B------:R-:W-:-:S04]  /*8600*/  IMAD.X R3, RZ, RZ, ~R0, P0 ;  /* 0x000000ffff037224 */ /* 0x000fc800000e0e00 */
[-C--:B------:R-:W-:Y:S01]  /*8610*/  IMAD R0, R3, R12.reuse, RZ ;  /* 0x0000000c03007224 */ /* 0x080fe200078e02ff */
[----:B------:R-:W2:Y:S01]  /*8620*/  LDC R6, c[0x0][0x608] ;  /* 0x00018200ff067b82 */ /* 0x000ea20000000800 */
[----:B0-----:R-:W-:-:S04]  /*8630*/  IMAD.WIDE.U32 R2, R5, R12, R18 ;  /* 0x0000000c05027225 */ /* 0x001fc800078e0012 */
[----:B------:R-:W-:Y:S01]  /*8640*/  IMAD R5, R5, R13, R0 ;  /* 0x0000000d05057224 */ /* 0x000fe200078e0200 */
[----:B------:R-:W-:Y:S02]  /*8650*/  I2FP.F32.U32 R0, R20 ;  /* 0x0000001400007245 */ /* 0x000fe40000201000 */
[----:B------:R-:W0:Y:S01]  /*8660*/  LDC R24, c[0x0][0x658] ;  /* 0x00019600ff187b82 */ /* 0x000e220000000800 */
[----:B------:R-:W-:Y:S01]  /*8670*/  IMAD.IADD R3, R3, 0x1, R5 ;  /* 0x0000000103037824 */ /* 0x000fe200078e0205 */
[----:B---3--:R-:W-:Y:S01]  /*8680*/  ISETP.NE.U32.AND P0, PT, R26, RZ, PT ;  /* 0x000000ff1a00720c */ /* 0x008fe20003f05070 */
[----:B------:R-:W-:Y:S01]  /*8690*/  FMUL R0, R0, UR4 ;  /* 0x0000000400007c20 */ /* 0x000fe20008400000 */
[----:B------:R-:W-:Y:S02]  /*86a0*/  IMAD.MOV.U32 R5, RZ, RZ, -0x1 ;  /* 0xffffffffff057424 */ /* 0x000fe400078e00ff */
[----:B------:R-:W-:Y:S01]  /*86b0*/  ISETP.NE.AND.EX P0, PT, R27, RZ, PT, P0 ;  /* 0x000000ff1b00720c */ /* 0x000fe20003f05300 */
[----:B------:R3:W4:Y:S01]  /*86c0*/  F2I.U32.TRUNC.NTZ R12, R0 ;  /* 0x00000000000c7305 */ /* 0x000722000020f000 */
[----:B------:R-:W3:Y:S01]  /*86d0*/  LDC R15, c[0x0][0x148] ;  /* 0x00005200ff0f7b82 */ /* 0x000ee20000000800 */
[----:B-1----:R-:W-:-:S02]  /*86e0*/  SHF.R.U64 R10, R2, R4, R3 ;  /* 0x00000004020a7219 */ /* 0x002fc40000001203 */
[----:B------:R-:W-:-:S05]  /*86f0*/  SHF.R.U32.HI R3, RZ, R4, R3 ;  /* 0x00000004ff037219 */ /* 0x000fca0000011603 */
[----:B------:R-:W1:Y:S01]  /*8700*/  LDC R14, c[0x0][0x600] ;  /* 0x00018000ff0e7b82 */ /* 0x000e620000000800 */
[-CC-:B--2---:R-:W-:Y:S02]  /*8710*/  SHF.R.U64 R8, R10, R6.reuse, R3.reuse ;  /* 0x000000060a087219 */ /* 0x184fe40000001203 */
[----:B------:R-:W-:-:S05]  /*8720*/  SHF.R.U32.HI R3, RZ, R6, R3 ;  /* 0x00000006ff037219 */ /* 0x000fca0000011603 */
[----:B------:R-:W2:Y:S01]  /*8730*/  LDC R21, c[0x0][0x648] ;  /* 0x00019200ff157b82 */ /* 0x000ea20000000800 */
[-CC-:B0-----:R-:W-:Y:S02]  /*8740*/  SHF.R.U64 R13, R8, R24.reuse, R3.reuse ;  /* 0x00000018080d7219 */ /* 0x181fe40000001203 */
[-C--:B------:R-:W-:Y:S02]  /*8750*/  SHF.L.U32 R5, R5, R24.reuse, RZ ;  /* 0x0000001805057219 */ /* 0x080fe400000006ff */
[-C--:B------:R-:W-:Y:S01]  /*8760*/  SHF.R.U32.HI R3, RZ, R24.reuse, R3 ;  /* 0x00000018ff037219 */ /* 0x080fe20000011603 */
[----:B------:R-:W-:Y:S01]  /*8770*/  IMAD.MOV.U32 R2, RZ, RZ, R13 ;  /* 0x000000ffff027224 */ /* 0x000fe200078e000d */
[----:B------:R-:W-:Y:S01]  /*8780*/  SHF.L.U32 R24, R7, R24, RZ ;  /* 0x0000001807187219 */ /* 0x000fe200000006ff */
[----:B------:R-:W0:Y:S01]  /*8790*/  LDC R25, c[0x0][0x638] ;  /* 0x00018e00ff197b82 */ /* 0x000e220000000800 */
[----:B------:R-:W-:-:S07]  /*87a0*/  LOP3.LUT R19, RZ, R5, RZ, 0x33, !PT ;  /* 0x00000005ff137212 */ /* 0x000fce00078e33ff */
[----:B------:R-:W0:Y:S01]  /*87b0*/  LDC R28, c[0x0][0x610] ;  /* 0x00018400ff1c7b82 */ /* 0x000e220000000800 */
[----:B----4-:R-:W-:Y:S05]  /*87c0*/  @!P0 BRA `(.L_x_293) ;  /* 0x0000000000288947 */ /* 0x010fea0003800000 */
[----:B---3--:R-:W3:Y:S02]  /*87d0*/  LDC R0, c[0x0][0x64c] ;  /* 0x00019300ff007b82 */ /* 0x008ee40000000800 */
[----:B---3--:R-:W-:-:S05]  /*87e0*/  IADD3 R7, P0, R13, R0, RZ ;  /* 0x000000000d077210 */ /* 0x008fca0007f1e0ff */
        /* <DEDUP_REMOVED lines=8> */
.L_x_293:
[----:B------:R-:W4:Y:S01]  /*8870*/  LDC R4, c[0x0][0x65c] ;  /* 0x00019700ff047b82 */ /* 0x000f220000000800 */
[----:B--23--:R-:W-:Y:S01]  /*8880*/  SHF.R.U64 R0, R2, R21, R3 ;  /* 0x0000001502007219 */ /* 0x00cfe20000001203 */
[----:B-1----:R-:W-:Y:S01]  /*8890*/  VIADD R3, R14, 0xffffffff ;  /* 0xffffffff0e037836 */ /* 0x002fe20000000000 */
[----:B------:R-:W-:Y:S01]  /*88a0*/  LOP3.LUT R19, R8, R19, RZ, 0xc0, !PT ;  /* 0x0000001308137212 */ /* 0x000fe200078ec0ff */
[----:B------:R-:W-:Y:S02]  /*88b0*/  IMAD.MOV R12, RZ, RZ, -R12 ;  /* 0x000000ffff0c7224 */ /* 0x000fe400078e0a0c */
[----:B------:R-:W-:Y:S01]  /*88c0*/  IMAD.MOV R2, RZ, RZ, -R0 ;  /* 0x000000ffff027224 */ /* 0x000fe200078e0a00 */
[----:B------:R-:W-:Y:S01]  /*88d0*/  LOP3.LUT R3, R10, R3, RZ, 0xc0, !PT ;  /* 0x000000030a037212 */ /* 0x000fe200078ec0ff */
[----:B------:R-:W-:Y:S02]  /*88e0*/  IMAD R19, R24, R0, R19 ;  /* 0x0000000018137224 */ /* 0x000fe400078e0213 */
[----:B0-----:R-:W-:-:S04]  /*88f0*/  IMAD R0, R2, R25, R13 ;  /* 0x0000001902007224 */ /* 0x001fc800078e020d */
[----:B------:R-:W-:Y:S01]  /*8900*/  IMAD R2, R0, R14, R3 ;  /* 0x0000000e00027224 */ /* 0x000fe200078e0203 */
[----:B----4-:R-:W-:Y:S01]  /*8910*/  ISETP.NE.AND P0, PT, R4, 0x1, PT ;  /* 0x000000010400780c */ /* 0x010fe20003f05270 */
[----:B------:R-:W-:-:S05]  /*8920*/  IMAD.MOV.U32 R4, RZ, RZ, 0x1 ;  /* 0x00000001ff047424 */ /* 0x000fca00078e00ff */
[----:B------:R-:W-:-:S07]  /*8930*/  PRMT R0, R4, 0x7610, R0 ;  /* 0x0000761004007816 */ /* 0x000fce0000000000 */
[----:B------:R-:W-:-:S04]  /*8940*/  @P0 IMAD R22, R15, R12, R20 ;  /* 0x0000000c0f160224 */ /* 0x000fc800078e0214 */
[----:B------:R-:W-:-:S05]  /*8950*/  IMAD R19, R19, R28, R22 ;  /* 0x0000001c13137224 */ /* 0x000fca00078e0216 */
[----:B------:R-:W-:Y:S02]  /*8960*/  SEL R22, R2, R19, !P0 ;  /* 0x0000001302167207 */ /* 0x000fe40004000000 */
[----:B------:R-:W-:Y:S01]  /*8970*/  SEL R19, R19, R2, !P0 ;  /* 0x0000000213137207 */ /* 0x000fe20004000000 */
[----:B------:R-:W-:-:S07]  /*8980*/  IMAD.MOV.U32 R2, RZ, RZ, R11 ;  /* 0x000000ffff027224 */ /* 0x000fce00078e000b */
.L_x_291:
[----:B------:R-:W-:Y:S02]  /*8990*/  LOP3.LUT P0, RZ, R0, 0xff, RZ, 0xc0, !PT ;  /* 0x000000ff00ff7812 */ /* 0x000fe4000780c0ff */
[----:B------:R-:W-:-:S11]  /*89a0*/  LOP3.LUT R163, R163, 0x1, RZ, 0x3c, !PT ;  /* 0x00000001a3a37812 */ /* 0x000fd600078e3cff */
[----:B------:R-:W-:Y:S05]  /*89b0*/  @P0 BRA `(.L_x_294) ;  /* 0xffffff8800a00947 */ /* 0x000fea000383ffff */
[----:B------:R-:W-:Y:S05]  /*89c0*/  EXIT ;  /* 0x000000000000794d */ /* 0x000fea0003800000 */
.L_x_13:
[----:B------:R-:W-:-:S08]  /*89d0*/  ISETP.NE.AND P0, PT, R0, RZ, PT ;  /* 0x000000ff0000720c */ /* 0x000fd00003f05270 */
[----:B0-----:R-:W0:-:S00]  /*89e0*/  USETMAXREG.DEALLOC.CTAPOOL 0x28 ;  /* 0x00000028000079c8 */ /* 0x001e0000080e0500 */
[----:B------:R-:W-:Y:S05]  /*89f0*/  @P0 EXIT ;  /* 0x000000000000094d */ /* 0x000fea0003800000 */
[----:B0-----:R-:W-:Y:S01]  /*8a00*/  LOP3.LUT P0, RZ, R8, 0xff, RZ, 0xc0, !PT ;  /* 0x000000ff08ff7812 */ /* 0x001fe2000780c0ff */
[----:B------:R-:W-:Y:S02]  /*8a10*/  IMAD.MOV.U32 R0, RZ, RZ, 0x1 ;  /* 0x00000001ff007424 */ /* 0x000fe400078e00ff */
[----:B------:R-:W-:-:S10]  /*8a20*/  IMAD.MOV.U32 R7, RZ, RZ, RZ ;  /* 0x000000ffff077224 */ /* 0x000fd400078e00ff */
[----:B------:R-:W-:Y:S05]  /*8a30*/  @!P0 BRA `(.L_x_295) ;  /* 0x0000000c001c8947 */ /* 0x000fea0003800000 */
[----:B------:R-:W-:Y:S01]  /*8a40*/  LOP3.LUT P0, RZ, R4, 0x1f, RZ, 0xc0, !PT ;  /* 0x0000001f04ff7812 */ /* 0x000fe2000780c0ff */
[----:B------:R-:W-:Y:S01]  /*8a50*/  ULDC UR5, c[0x0][0x658] ;  /* 0x0001960000057ab9 */ /* 0x000fe20000000800 */
[----:B------:R-:W-:Y:S01]  /*8a60*/  UMOV UR6, 0xffffffff ;  /* 0xffffffff00067882 */ /* 0x000fe20000000000 */
[----:B------:R-:W-:Y:S01]  /*8a70*/  BSSY B0, `(.L_x_295) ;  /* 0x00000c3000007945 */ /* 0x000fe20003800000 */
[----:B------:R-:W-:Y:S01]  /*8a80*/  USHF.L.U32 UR6, UR6, UR5, URZ ;  /* 0x0000000506067299 */ /* 0x000fe2000800063f */
[C---:B------:R-:W-:Y:S01]  /*8a90*/  ISETP.NE.AND P2, PT, R3.reuse, RZ, PT ;  /* 0x000000ff0300720c */ /* 0x040fe20003f45270 */
[----:B------:R-:W-:Y:S01]  /*8aa0*/  IMAD.MOV.U32 R8, RZ, RZ, 0x1 ;  /* 0x00000001ff087424 */ /* 0x000fe200078e00ff */
[----:B------:R-:W-:Y:S01]  /*8ab0*/  ISETP.NE.OR P0, PT, R3, RZ, !P0 ;  /* 0x000000ff0300720c */ /* 0x000fe20004705670 */
[----:B------:R-:W-:Y:S01]  /*8ac0*/  IMAD.MOV.U32 R0, RZ, RZ, 0x1 ;  /* 0x00000001ff007424 */ /* 0x000fe200078e00ff */
[----:B------:R-:W-:Y:S01]  /*8ad0*/  LOP3.LUT R6, R16, 0x2, RZ, 0xfc, !PT ;  /* 0x0000000210067812 */ /* 0x000fe200078efcff */
[----:B------:R-:W-:Y:S01]  /*8ae0*/  IMAD.MOV.U32 R7, RZ, RZ, RZ ;  /* 0x000000ffff077224 */ /* 0x000fe200078e00ff */
[----:B------:R-:W-:Y:S01]  /*8af0*/  ULDC UR4, c[0x0][0x600] ;  /* 0x0001800000047ab9 */ /* 0x000fe20000000800 */
[----:B------:R-:W-:Y:S01]  /*8b00*/  UMOV UR7, 0x1 ;  /* 0x0000000100077882 */ /* 0x000fe20000000000 */
[----:B------:R-:W-:-:S02]  /*8b10*/  UIADD3 UR19, UR40, 0x1, URZ ;  /* 0x0000000128137890 */ /* 0x000fc4000fffe03f */
[----:B------:R-:W-:Y:S02]  /*8b20*/  UIADD3 UR15, UR4, -0x1, URZ ;  /* 0xffffffff040f7890 */ /* 0x000fe4000fffe03f */
[----:B------:R-:W-:Y:S02]  /*8b30*/  USHF.L.U32 UR17, UR7, UR5, URZ ;  /* 0x0000000507117299 */ /* 0x000fe4000800063f */
[----:B------:R-:W-:Y:S01]  /*8b40*/  ULOP3.LUT UR16, URZ, UR6, URZ, 0x33, !UPT ;  /* 0x000000063f107292 */ /* 0x000fe2000f8e333f */
[----:B------:R-:W-:-:S11]  /*8b50*/  ULDC.64 UR20, c[0x0][0x198] ;  /* 0x0000660000147ab9 */ /* 0x000fd60000000a00 */
.L_x_307:
[----:B------:R-:W-:-:S03]  /*8b60*/  UMOV UR4, 0xffffffff ;  /* 0xffffffff00047882 */ /* 0x000fc60000000000 */
[----:B------:R-:W-:Y:S05]  /*8b70*/  BRA.DIV UR4, `(.L_x_296) ;  /* 0x0000001204047947 */ /* 0x000fea000b800000 */
[----:B------:R-:W-:-:S13]  /*8b80*/  ELECT P6, URZ, PT ;  /* 0x00000000003f782f */ /* 0x000fda00038c0000 */
.L_x_321:
[----:B------:R-:W0:Y:S01]  /*8b90*/  LDC R3, c[0x0][0x28c] ;  /* 0x0000a300ff037b82 */ /* 0x000e220000000800 */
[----:B------:R-:W-:Y:S01]  /*8ba0*/  BSSY B1, `(.L_x_297) ;  /* 0x0000037000017945 */ /* 0x000fe20003800000 */
[----:B0-----:R-:W-:-:S13]  /*8bb0*/  ISETP.LT.OR P6, PT, R3, 0x1, !P6 ;  /* 0x000000010300780c */ /* 0x001fda00077c1670 */
[----:B------:R-:W-:Y:S05]  /*8bc0*/  @P6 BRA `(.L_x_298) ;  /* 0x0000000000d06947 */ /* 0x000fea0003800000 */
[----:B------:R-:W-:Y:S02]  /*8bd0*/  IMAD.SHL.U32 R22, R22, 0x100, RZ ;  /* 0x0000010016167824 */ /* 0x000fe400078e00ff */
[----:B------:R-:W-:Y:S02]  /*8be0*/  IMAD.SHL.U32 R19, R19, 0x40, RZ ;  /* 0x0000004013137824 */ /* 0x000fe400078e00ff */
[----:B------:R-:W-:Y:S02]  /*8bf0*/  IMAD.MOV.U32 R12, RZ, RZ, RZ ;  /* 0x000000ffff0c7224 */ /* 0x000fe400078e00ff */
[----:B------:R-:W-:Y:S02]  /*8c00*/  IMAD.U32 R13, RZ, RZ, UR19 ;  /* 0x00000013ff0d7e24 */ /* 0x000fe4000f8e00ff */
[----:B------:R-:W-:Y:S02]  /*8c10*/  IMAD.MOV.U32 R3, RZ, RZ, R0 ;  /* 0x000000ffff037224 */ /* 0x000fe400078e0000 */
[----:B------:R-:W-:-:S07]  /*8c20*/  IMAD.MOV.U32 R4, RZ, RZ, R7 ;  /* 0x000000ffff047224 */ /* 0x000fce00078e0007 */
.L_x_302:
[----:B------:R-:W0:Y:S01]  /*8c30*/  S2R R10, SR_CgaCtaId ;  /* 0x00000000000a7919 */ /* 0x000e220000008800 */
[----:B------:R-:W-:Y:S01]  /*8c40*/  MOV R5, 0x400 ;  /* 0x0000040000057802 */ /* 0x000fe20000000f00 */
[----:B------:R-:W1:Y:S03]  /*8c50*/  @!P2 LDC R9, c[0x0][0x500] ;  /* 0x00014000ff09ab82 */ /* 0x000e660000000800 */
[----:B0-----:R-:W-:Y:S02]  /*8c60*/  LEA R11, R10, R5, 0x18 ;  /* 0x000000050a0b7211 */ /* 0x001fe400078ec0ff */
[----:B------:R-:W-:-:S03]  /*8c70*/  SHF.L.U32 R5, R3, 0x1f, RZ ;  /* 0x0000001f03057819 */ /* 0x000fc600000006ff */
[----:B------:R-:W-:-:S04]  /*8c80*/  IMAD R10, R4, 0x8, R11 ;  /* 0x00000008040a7824 */ /* 0x000fc800078e020b */
[----:B------:R-:W0:Y:S02]  /*8c90*/  SYNCS.PHASECHK.TRANS64.TRYWAIT P1, [R10+URZ+0x28], R5 ;  /* 0x000028050a0075a7 */ /* 0x000e24000802017f */
[----:B01----:R-:W-:Y:S05]  /*8ca0*/  @!P1 BRA `(.L_x_299) ;  /* 0x0000000c00d89947 */ /* 0x003fea0003800000 */
.L_x_322:
[----:B0-----:R-:W-:Y:S01]  /*8cb0*/  PRMT R5, R6, 0x9910, RZ ;  /* 0x0000991006057816 */ /* 0x001fe200000000ff */
[----:B------:R0:W-:Y:S03]  /*8cc0*/  @!P2 SYNCS.ARRIVE.TRANS64 RZ, [R10+URZ], R9 ;  /* 0x000000090affa9a7 */ /* 0x0001e6000800003f */
[----:B------:R-:W-:-:S13]  /*8cd0*/  ISETP.NE.AND P1, PT, R5, 0x2, PT ;  /* 0x000000020500780c */ /* 0x000fda0003f25270 */
[----:B0-----:R-:W-:Y:S05]  /*8ce0*/  @P1 BRA `(.L_x_300) ;  /* 0x0000000000041947 */ /* 0x001fea0003800000 */
[----:B------:R-:W-:Y:S01]  /*8cf0*/  BPT.TRAP 0x1 ;  /* 0x000000040000795c */ /* 0x000fe20000300000 */
.L_x_300:
[----:B------:R-:W-:Y:S05]  /*8d00*/  @P0 BRA `(.L_x_301) ;  /* 0x0000000000040947 */ /* 0x000fea0003800000 */
[----:B------:R-:W-:Y:S01]  /*8d10*/  BPT.TRAP 0x1 ;  /* 0x000000040000795c */ /* 0x000fe20000300000 */
.L_x_301:
[--C-:B------:R-:W-:Y:S01]  /*8d20*/  IMAD R5, R4, 0x2000, R11.reuse ;  /* 0x0000200004057824 */ /* 0x100fe200078e020b */
[----:B------:R-:W-:Y:S01]  /*8d30*/  R2UR UR9, R10 ;  /* 0x000000000a0972ca */ /* 0x000fe200000e0000 */
[C---:B------:R-:W-:Y:S01]  /*8d40*/  IMAD R11, R4.reuse, 0x8000, R11 ;  /* 0x00008000040b7824 */ /* 0x040fe200078e020b */
[----:B------:R-:W-:Y:S01]  /*8d50*/  UIADD3 UR4, UP0, UR20, 0xf0, URZ ;  /* 0x000000f014047890 */ /* 0x000fe2000ff1e03f */
[----:B------:R-:W-:Y:S01]  /*8d60*/  VIADD R13, R13, 0xffffffff ;  /* 0xffffffff0d0d7836 */ /* 0x000fe20000000000 */
[----:B------:R-:W-:Y:S01]  /*8d70*/  R2UR UR5, R5 ;  /* 0x00000000050572ca */ /* 0x000fe200000e0000 */
[----:B------:R-:W-:Y:S01]  /*8d80*/  UIADD3 UR22, UP1, UR20, 0x1f0, URZ ;  /* 0x000001f014167890 */ /* 0x000fe2000ff3e03f */
[----:B------:R-:W-:Y:S01]  /*8d90*/  R2UR UR8, R11 ;  /* 0x000000000b0872ca */ /* 0x000fe200000e0000 */
[----:B------:R-:W-:Y:S01]  /*8da0*/  VIADD R4, R4, 0x1 ;  /* 0x0000000104047836 */ /* 0x000fe20000000000 */
[----:B------:R-:W-:Y:S01]  /*8db0*/  R2UR UR11, R19 ;  /* 0x00000000130b72ca */ /* 0x000fe200000e0000 */
[----:B------:R-:W-:Y:S01]  /*8dc0*/  UIADD3.X UR23, URZ, UR21, URZ, UP1, !UPT ;  /* 0x000000153f177290 */ /* 0x000fe20008ffe43f */
[----:B------:R-:W-:Y:S01]  /*8dd0*/  R2UR UR10, R12 ;  /* 0x000000000c0a72ca */ /* 0x000fe200000e0000 */
[----:B------:R-:W-:Y:S01]  /*8de0*/  UMOV UR6, 0x0 ;  /* 0x0000000000067882 */ /* 0x000fe20000000000 */
[----:B------:R-:W-:Y:S01]  /*8df0*/  R2UR UR12, R2 ;  /* 0x00000000020c72ca */ /* 0x000fe200000e0000 */
[----:B------:R-:W-:Y:S01]  /*8e00*/  UMOV UR7, 0x10000000 ;  /* 0x1000000000077882 */ /* 0x000fe20000000000 */
[----:B------:R-:W-:Y:S01]  /*8e10*/  R2UR UR18, R22 ;  /* 0x00000000161272ca */ /* 0x000fe200000e0000 */
[----:B------:R-:W-:Y:S01]  /*8e20*/  VIADD R12, R12, 0x80 ;  /* 0x000000800c0c7836 */ /* 0x000fe20000000000 */
[----:B------:R-:W-:Y:S01]  /*8e30*/  ISETP.GT.AND P3, PT, R13, 0x1, PT ;  /* 0x000000010d00780c */ /* 0x000fe20003f64270 */
[----:B------:R-:W-:Y:S01]  /*8e40*/  UIADD3 UR13, UR5, 0x180, URZ ;  /* 0x00000180050d7890 */ /* 0x000fe2000fffe03f */
[----:B------:R-:W-:Y:S01]  /*8e50*/  ISETP.NE.AND P1, PT, R4, 0x5, PT ;  /* 0x000000050400780c */ /* 0x000fe20003f25270 */
[----:B------:R-:W-:-:S02]  /*8e60*/  UIADD3.X UR5, URZ, UR21, URZ, UP0, !UPT ;  /* 0x000000153f057290 */ /* 0x000fc400087fe43f */
[----:B------:R-:W-:Y:S01]  /*8e70*/  UIADD3 UR14, UR8, 0xa180, URZ ;  /* 0x0000a180080e7890 */ /* 0x000fe2000fffe03f */
[----:B------:R-:W-:Y:S02]  /*8e80*/  SEL R10, RZ, 0x1, P1 ;  /* 0x00000001ff0a7807 */ /* 0x000fe40000800000 */
[----:B------:R-:W-:Y:S01]  /*8e90*/  UMOV UR8, UR13 ;  /* 0x0000000d00087c82 */ /* 0x000fe20008000000 */
[----:B------:R-:W-:Y:S02]  /*8ea0*/  SEL R4, R4, RZ, P1 ;  /* 0x000000ff04047207 */ /* 0x000fe40000800000 */
[----:B------:R-:W-:Y:S01]  /*8eb0*/  LOP3.LUT R3, R3, R10, RZ, 0x3c, !PT ;  /* 0x0000000a03037212 */ /* 0x000fe200078e3cff */
[----:B------:R0:W-:Y:S02]  /*8ec0*/  UTMALDG.3D [UR8], [UR4], desc[UR6] ;  /* 0x00000608040075b4 */ /* 0x0001e40008011000 */
[----:B0-----:R-:W-:Y:S01]  /*8ed0*/  UMOV UR8, UR14 ;  /* 0x0000000e00087c82 */ /* 0x001fe20008000000 */
[----:B------:R-:W-:-:S02]  /*8ee0*/  UMOV UR11, UR18 ;  /* 0x00000012000b7c82 */ /* 0x000fc40008000000 */
[----:B------:R0:W-:Y:S02]  /*8ef0*/  UTMALDG.3D [UR8], [UR22], desc[UR6] ;  /* 0x00000608160075b4 */ /* 0x0001e40008011000 */
[----:B0-----:R-:W-:Y:S05]  /*8f00*/  @P3 BRA `(.L_x_302) ;  /* 0xfffffffc00483947 */ /* 0x001fea000383ffff */
.L_x_298:
[----:B------:R-:W-:Y:S05]  /*8f10*/  BSYNC B1 ;  /* 0x0000000000017941 */ /* 0x000fea0003800000 */
.L_x_297:
[----:B------:R-:W2:Y:S01]  /*8f20*/  LDL.64 R10, [R1] ;  /* 0x00000000010a7983 */ /* 0x000ea20000100a00 */
[----:B------:R-:W-:Y:S01]  /*8f30*/  LOP3.LUT P4, RZ, R8, 0xff, RZ, 0xc0, !PT ;  /* 0x000000ff08ff7812 */ /* 0x000fe2000788c0ff */
[----:B------:R-:W-:Y:S01]  /*8f40*/  VIADD R4, R7, UR40 ;  /* 0x0000002807047c36 */ /* 0x000fe20008000000 */
[----:B------:R-:W-:Y:S01]  /*8f50*/  ULDC.64 UR4, c[0x0][0x650] ;  /* 0x0001940000047ab9 */ /* 0x000fe20000000a00 */
[----:B------:R-:W-:Y:S01]  /*8f60*/  IMAD.U32 R7, RZ, RZ, UR40 ;  /* 0x00000028ff077e24 */ /* 0x000fe2000f8e00ff */
[----:B------:R-:W-:Y:S01]  /*8f70*/  UISETP.GE.U32.AND UP0, UPT, UR40, 0x5, UPT ;  /* 0x000000052800788c */ /* 0x000fe2000bf06070 */
[----:B------:R-:W-:Y:S01]  /*8f80*/  BSSY B1, `(.L_x_303) ;  /* 0x000006f000017945 */ /* 0x000fe20003800000 */
[----:B------:R-:W-:Y:S01]  /*8f90*/  ISETP.GT.U32.AND P1, PT, R4, 0x4, PT ;  /* 0x000000040400780c */ /* 0x000fe20003f24070 */
[----:B------:R-:W-:Y:S01]  /*8fa0*/  IMAD.MOV.U32 R19, RZ, RZ, -0x1 ;  /* 0xffffffffff137424 */ /* 0x000fe200078e00ff */
[----:B------:R-:W-:Y:S01]  /*8fb0*/  PRMT R8, RZ, 0x7610, R8 ;  /* 0x00007610ff087816 */ /* 0x000fe20000000008 */
[----:B------:R-:W-:Y:S01]  /*8fc0*/  IMAD.MOV.U32 R22, RZ, RZ, -0x1 ;  /* 0xffffffffff167424 */ /* 0x000fe200078e00ff */
[----:B------:R-:W-:-:S02]  /*8fd0*/  ISETP.LT.U32.AND P1, PT, R7, 0x5, P1 ;  /* 0x000000050700780c */ /* 0x000fc40000f21070 */
[----:B------:R-:W-:Y:S01]  /*8fe0*/  PLOP3.LUT P3, PT, PT, PT, UP0, 0x80, 0x0 ;  /* 0x000000000000781c */ /* 0x000fe20003f6f008 */
[----:B------:R-:W0:Y:S01]  /*8ff0*/  @P4 S2R R3, SR_CgaCtaId ;  /* 0x0000000000034919 */ /* 0x000e220000008800 */
[----:B------:R-:W-:-:S04]  /*9000*/  @P4 MOV R2, 0x400 ;  /* 0x0000040000024802 */ /* 0x000fc80000000f00 */
[----:B0-----:R-:W-:Y:S01]  /*9010*/  @P4 LEA R5, R3, R2, 0x18 ;  /* 0x0000000203054211 */ /* 0x001fe200078ec0ff */
[----:B------:R-:W-:-:S03]  /*9020*/  IMAD.WIDE.U32 R2, R4, -0x33333333, RZ ;  /* 0xcccccccd04027825 */ /* 0x000fc600078e00ff */
[----:B------:R0:W-:Y:S01]  /*9030*/  @P4 SYNCS.ARRIVE.TRANS64.A1T0 RZ, [R5+URZ+0x88], RZ ;  /* 0x000088ff05ff49a7 */ /* 0x0001e2000810003f */
[----:B------:R-:W-:Y:S01]  /*9040*/  IMAD.MOV.U32 R2, RZ, RZ, -0x1 ;  /* 0xffffffffff027424 */ /* 0x000fe200078e00ff */
[----:B0-----:R-:W-:Y:S02]  /*9050*/  SHF.R.U32.HI R5, RZ, 0x2, R3 ;  /* 0x00000002ff057819 */ /* 0x001fe40000011603 */
[----:B------:R-:W-:-:S03]  /*9060*/  SEL R3, RZ, 0x1, !P1 ;  /* 0x00000001ff037807 */ /* 0x000fc60004800000 */
[----:B------:R-:W-:Y:S01]  /*9070*/  IMAD R7, R5, -0x5, R4 ;  /* 0xfffffffb05077824 */ /* 0x000fe200078e0204 */
[----:B------:R-:W-:Y:S02]  /*9080*/  LOP3.LUT R0, R0, R3, RZ, 0x3c, !PT ;  /* 0x0000000300007212 */ /* 0x000fe400078e3cff */
[----:B------:R-:W-:Y:S02]  /*9090*/  PRMT R3, RZ, 0x7610, R3 ;  /* 0x00007610ff037816 */ /* 0x000fe40000000003 */
[----:B------:R-:W-:Y:S02]  /*90a0*/  @P3 LOP3.LUT R0, R0, 0x1, R5, 0x78, !PT ;  /* 0x0000000100003812 */ /* 0x000fe400078e7805 */
[----:B--2---:R-:W-:-:S04]  /*90b0*/  IADD3 R18, P4, R18, R10, RZ ;  /* 0x0000000a12127210 */ /* 0x004fc80007f9e0ff */
[----:B------:R-:W-:Y:S01]  /*90c0*/  ISETP.GE.U32.AND P1, PT, R18, UR4, PT ;  /* 0x0000000412007c0c */ /* 0x000fe2000bf26070 */
[----:B------:R-:W-:-:S05]  /*90d0*/  IMAD.X R17, R17, 0x1, R23, P4 ;  /* 0x0000000111117824 */ /* 0x000fca00020e0617 */
[----:B------:R-:W-:-:S13]  /*90e0*/  ISETP.GE.U32.AND.EX P1, PT, R17, UR5, PT, P1 ;  /* 0x0000000511007c0c */ /* 0x000fda000bf26110 */
[----:B------:R-:W-:Y:S05]  /*90f0*/  @P1 BRA `(.L_x_304) ;  /* 0x00000004005c1947 */ /* 0x000fea0003800000 */
[----:B------:R-:W0:Y:S01]  /*9100*/  S2R R11, SR_CTAID.X ;  /* 0x00000000000b7919 */ /* 0x000e220000002500 */
[----:B------:R-:W-:Y:S01]  /*9110*/  ULDC.64 UR4, c[0x0][0x628] ;  /* 0x00018a0000047ab9 */ /* 0x000fe20000000a00 */
[----:B------:R-:W1:Y:S01]  /*9120*/  LDC R12, c[0x0][0x144] ;  /* 0x00005100ff0c7b82 */ /* 0x000e620000000800 */
[----:B------:R-:W-:Y:S01]  /*9130*/  ISETP.NE.U32.AND P1, PT, RZ, UR4, PT ;  /* 0x00000004ff007c0c */ /* 0x000fe2000bf25070 */
[----:B------:R-:W2:Y:S01]  /*9140*/  S2R R9, SR_CTAID.Y ;  /* 0x0000000000097919 */ /* 0x000ea20000002600 */
[----:B------:R-:W-:Y:S01]  /*9150*/  ULDC UR6, c[0x0][0x150] ;  /* 0x0000540000067ab9 */ /* 0x000fe20000000800 */
[----:B------:R-:W-:Y:S01]  /*9160*/  ULDC UR7, c[0x0][0x630] ;  /* 0x00018c0000077ab9 */ /* 0x000fe20000000800 */
[----:B------:R-:W-:Y:S01]  /*9170*/  ISETP.NE.AND.EX P1, PT, RZ, UR5, PT, P1 ;  /* 0x00000005ff007c0c */ /* 0x000fe2000bf25310 */
[----:B------:R-:W-:Y:S01]  /*9180*/  IMAD.MOV.U32 R2, RZ, RZ, R18 ;  /* 0x000000ffff027224 */ /* 0x000fe200078e0012 */
[----:B0-----:R-:W-:-:S05]  /*9190*/  I2FP.F32.U32 R3, R11 ;  /* 0x0000000b00037245 */ /* 0x001fca0000201000 */
[----:B------:R-:W-:Y:S01]  /*91a0*/  FMUL R14, R3, UR6 ;  /* 0x00000006030e7c20 */ /* 0x000fe20008400000 */
[----:B------:R-:W-:-:S05]  /*91b0*/  IMAD.MOV.U32 R3, RZ, RZ, R17 ;  /* 0x000000ffff037224 */ /* 0x000fca00078e0011 */
[----:B--2---:R-:W-:Y:S05]  /*91c0*/  @!P1 BRA `(.L_x_305) ;  /* 0x0000000000289947 */ /* 0x004fea0003800000 */
[----:B------:R-:W-:Y:S02]  /*91d0*/  ULDC UR6, c[0x0][0x634] ;  /* 0x00018d0000067ab9 */ /* 0x000fe40000000800 */
[----:B------:R-:W-:-:S05]  /*91e0*/  IADD3 R3, P1, R18, UR6, RZ ;  /* 0x0000000612037c10 */ /* 0x000fca000ff3e0ff */
[----:B------:R-:W-:-:S04]  /*91f0*/  IMAD.X R13, RZ, RZ, R17, P1 ;  /* 0x000000ffff0d7224 */ /* 0x000fc800008e0611 */
[----:B------:R-:W-:-:S04]  /*9200*/  IMAD.WIDE.U32 R4, R13, UR4, RZ ;  /* 0x000000040d047c25 */ /* 0x000fc8000f8e00ff */
[----:B------:R-:W-:-:S04]  /*9210*/  IMAD.WIDE.U32 R4, P1, R3, UR5, R4 ;  /* 0x0000000503047c25 */ /* 0x000fc8000f820004 */
[----:B------:R-:W-:-:S04]  /*9220*/  IMAD.WIDE.U32 R2, R3, UR4, RZ ;  /* 0x0000000403027c25 */ /* 0x000fc8000f8e00ff */
[----:B------:R-:W-:Y:S01]  /*9230*/  IMAD.MOV.U32 R2, RZ, RZ, R5 ;  /* 0x000000ffff027224 */ /* 0x000fe200078e0005 */
[----:B------:R-:W-:Y:S01]  /*9240*/  IADD3 RZ, P3, R3, R4, RZ ;  /* 0x0000000403ff7210 */ /* 0x000fe20007f7e0ff */
[----:B------:R-:W-:-:S04]  /*9250*/  IMAD.X R3, RZ, RZ, RZ, P1 ;  /* 0x000000ffff037224 */ /* 0x000fc800008e06ff */
[----:B------:R-:W-:-:S08]  /*9260*/  IMAD.WIDE.U32.X R2, R13, UR5, R2, P3 ;  /* 0x000000050d027c25 */ /* 0x000fd000098e0402 */
.L_x_305:
[--C-:B------:R-:W-:Y:S01]  /*9270*/  SHF.R.U64 R10, R2, UR7, R3.reuse ;  /* 0x00000007020a7c19 */ /* 0x100fe20008001203 */
[----:B------:R-:W0:Y:S01]  /*9280*/  F2I.U32.TRUNC.NTZ R14, R14 ;  /* 0x0000000e000e7305 */ /* 0x000e22000020f000 */
[----:B------:R-:W-:Y:S01]  /*9290*/  SHF.R.U32.HI R2, RZ, UR7, R3 ;  /* 0x00000007ff027c19 */ /* 0x000fe20008011603 */
[----:B------:R-:W-:Y:S01]  /*92a0*/  ULDC.64 UR4, c[0x0][0x620] ;  /* 0x0001880000047ab9 */ /* 0x000fe20000000a00 */
[----:B------:R-:W-:Y:S01]  /*92b0*/  IADD3 R5, P1, RZ, -R10, RZ ;  /* 0x8000000aff057210 */ /* 0x000fe20007f3e0ff */
[----:B------:R-:W-:Y:S01]  /*92c0*/  IMAD.MOV.U32 R3, RZ, RZ, R17 ;  /* 0x000000ffff037224 */ /* 0x000fe200078e0011 */
[----:B------:R-:W-:-:S03]  /*92d0*/  ULDC.64 UR6, c[0x0][0x640] ;  /* 0x0001900000067ab9 */ /* 0x000fc60000000a00 */
[----:B------:R-:W-:Y:S01]  /*92e0*/  IMAD.X R2, RZ, RZ, ~R2, P1 ;  /* 0x000000ffff027224 */ /* 0x000fe200008e0e02 */
[----:B------:R-:W-:-:S03]  /*92f0*/  ISETP.NE.U32.AND P1, PT, RZ, UR6, PT ;  /* 0x00000006ff007c0c */ /* 0x000fc6000bf25070 */
[----:B------:R-:W-:Y:S01]  /*9300*/  IMAD R4, R2, UR4, RZ ;  /* 0x0000000402047c24 */ /* 0x000fe2000f8e02ff */
[----:B------:R-:W-:Y:S01]  /*9310*/  ISETP.NE.AND.EX P1, PT, RZ, UR7, PT, P1 ;  /* 0x00000007ff007c0c */ /* 0x000fe2000bf25310 */
[----:B------:R-:W-:-:S04]  /*9320*/  IMAD.MOV.U32 R2, RZ, RZ, R18 ;  /* 0x000000ffff027224 */ /* 0x000fc800078e0012 */
[----:B------:R-:W-:Y:S01]  /*9330*/  IMAD.WIDE.U32 R2, R5, UR4, R2 ;  /* 0x0000000405027c25 */ /* 0x000fe2000f8e0002 */
[----:B------:R-:W-:-:S03]  /*9340*/  ULDC UR4, c[0x0][0x618] ;  /* 0x0001860000047ab9 */ /* 0x000fc60000000800 */
[----:B------:R-:W-:Y:S01]  /*9350*/  IMAD R5, R5, UR5, R4 ;  /* 0x0000000505057c24 */ /* 0x000fe2000f8e0204 */
[----:B------:R-:W-:Y:S01]  /*9360*/  ULDC UR5, c[0x0][0x154] ;  /* 0x0000550000057ab9 */ /* 0x000fe20000000800 */
[----:B0-----:R-:W-:Y:S02]  /*9370*/  IMAD.MOV R4, RZ, RZ, -R14 ;  /* 0x000000ffff047224 */ /* 0x001fe400078e0a0e */
[----:B------:R-:W0:Y:S01]  /*9380*/  LDC R14, c[0x0][0x148] ;  /* 0x00005200ff0e7b82 */ /* 0x000e220000000800 */
[----:B------:R-:W-:Y:S02]  /*9390*/  IMAD.IADD R3, R3, 0x1, R5 ;  /* 0x0000000103037824 */ /* 0x000fe400078e0205 */
[----:B-1----:R-:W-:Y:S01]  /*93a0*/  IMAD R11, R12, R4, R11 ;  /* 0x000000040c0b7224 */ /* 0x002fe200078e020b */
[----:B------:R-:W-:Y:S02]  /*93b0*/  I2FP.F32.U32 R4, R9 ;  /* 0x0000000900047245 */ /* 0x000fe40000201000 */
[----:B------:R-:W-:-:S02]  /*93c0*/  SHF.R.U64 R12, R2, UR4, R3 ;  /* 0x00000004020c7c19 */ /* 0x000fc40008001203 */
[----:B------:R-:W-:Y:S01]  /*93d0*/  SHF.R.U32.HI R3, RZ, UR4, R3 ;  /* 0x00000004ff037c19 */ /* 0x000fe20008011603 */
[----:B------:R-:W-:Y:S01]  /*93e0*/  FMUL R4, R4, UR5 ;  /* 0x0000000504047c20 */ /* 0x000fe20008400000 */
[----:B------:R-:W-:Y:S02]  /*93f0*/  ULDC UR4, c[0x0][0x608] ;  /* 0x0001820000047ab9 */ /* 0x000fe40000000800 */
[--C-:B------:R-:W-:Y:S01]  /*9400*/  SHF.R.U64 R15, R12, UR4, R3.reuse ;  /* 0x000000040c0f7c19 */ /* 0x100fe20008001203 */
[----:B------:R1:W2:Y:S01]  /*9410*/  F2I.U32.TRUNC.NTZ R20, R4 ;  /* 0x0000000400147305 */ /* 0x0002a2000020f000 */
[----:B------:R-:W-:Y:S01]  /*9420*/  SHF.R.U32.HI R2, RZ, UR4, R3 ;  /* 0x00000004ff027c19 */ /* 0x000fe20008011603 */
[----:B------:R-:W-:-:S03]  /*9430*/  ULDC UR4, c[0x0][0x658] ;  /* 0x0001960000047ab9 */ /* 0x000fc60000000800 */
[--C-:B------:R-:W-:Y:S02]  /*9440*/  SHF.R.U64 R13, R15, UR4, R2.reuse ;  /* 0x000000040f0d7c19 */ /* 0x100fe40008001202 */
[----:B------:R-:W-:-:S03]  /*9450*/  SHF.R.U32.HI R19, RZ, UR4, R2 ;  /* 0x00000004ff137c19 */ /* 0x000fc60008011602 */
[----:B------:R-:W-:Y:S02]  /*9460*/  IMAD.MOV.U32 R2, RZ, RZ, R13 ;  /* 0x000000ffff027224 */ /* 0x000fe400078e000d */
[----:B------:R-:W-:Y:S01]  /*9470*/  IMAD.MOV.U32 R3, RZ, RZ, R19 ;  /* 0x000000ffff037224 */ /* 0x000fe200078e0013 */
[----:B-1----:R-:W-:Y:S06]  /*9480*/  @!P1 BRA `(.L_x_306) ;  /* 0x0000000000289947 */ /* 0x002fec0003800000 */
        /* <DEDUP_REMOVED lines=10> */
.L_x_306:
[----:B------:R-:W1:Y:S01]  /*9530*/  LDC R4, c[0x0][0x65c] ;  /* 0x00019700ff047b82 */ /* 0x000e620000000800 */
[----:B------:R-:W-:Y:S01]  /*9540*/  ULDC UR4, c[0x0][0x648] ;  /* 0x0001920000047ab9 */ /* 0x000fe20000000800 */
[----:B------:R-:W-:Y:S01]  /*9550*/  LOP3.LUT R15, R15, UR16, RZ, 0xc0, !PT ;  /* 0x000000100f0f7c12 */ /* 0x000fe2000f8ec0ff */
[----:B--2---:R-:W-:Y:S01]  /*9560*/  IMAD.MOV R20, RZ, RZ, -R20 ;  /* 0x000000ffff147224 */ /* 0x004fe200078e0a14 */
[----:B------:R-:W-:Y:S01]  /*9570*/  SHF.R.U64 R2, R2, UR4, R3 ;  /* 0x0000000402027c19 */ /* 0x000fe20008001203 */
[----:B------:R-:W-:Y:S01]  /*9580*/  ULDC UR4, c[0x0][0x638] ;  /* 0x00018e0000047ab9 */ /* 0x000fe20000000800 */
[----:B------:R-:W-:Y:S01]  /*9590*/  LOP3.LUT R12, R12, UR15, RZ, 0xc0, !PT ;  /* 0x0000000f0c0c7c12 */ /* 0x000fe2000f8ec0ff */
[----:B------:R-:W-:Y:S01]  /*95a0*/  ULDC UR5, c[0x0][0x610] ;  /* 0x0001840000057ab9 */ /* 0x000fe20000000800 */
[----:B------:R-:W-:Y:S01]  /*95b0*/  IMAD.MOV.U32 R3, RZ, RZ, 0x1 ;  /* 0x00000001ff037424 */ /* 0x000fe200078e00ff */
[----:B-1----:R-:W-:Y:S01]  /*95c0*/  ISETP.NE.AND P1, PT, R4, 0x1, PT ;  /* 0x000000010400780c */ /* 0x002fe20003f25270 */
[----:B------:R-:W-:-:S02]  /*95d0*/  IMAD.MOV R4, RZ, RZ, -R2 ;  /* 0x000000ffff047224 */ /* 0x000fc400078e0a02 */
[----:B------:R-:W-:Y:S02]  /*95e0*/  IMAD R2, R2, UR17, R15 ;  /* 0x0000001102027c24 */ /* 0x000fe4000f8e020f */
[----:B------:R-:W-:Y:S01]  /*95f0*/  IMAD R13, R4, UR4, R13 ;  /* 0x00000004040d7c24 */ /* 0x000fe2000f8e020d */
[----:B------:R-:W-:-:S07]  /*9600*/  ULDC UR4, c[0x0][0x600] ;  /* 0x0001800000047ab9 */ /* 0x000fce0000000800 */
[----:B0-----:R-:W-:-:S04]  /*9610*/  @P1 IMAD R11, R14, R20, R9 ;  /* 0x000000140e0b1224 */ /* 0x001fc800078e0209 */
[----:B------:R-:W-:Y:S02]  /*9620*/  IMAD R11, R2, UR5, R11 ;  /* 0x00000005020b7c24 */ /* 0x000fe4000f8e020b */
[----:B------:R-:W-:-:S05]  /*9630*/  IMAD R2, R13, UR4, R12 ;  /* 0x000000040d027c24 */ /* 0x000fca000f8e020c */
[----:B------:R-:W-:Y:S02]  /*9640*/  SEL R22, R2, R11, !P1 ;  /* 0x0000000b02167207 */ /* 0x000fe40004800000 */
[----:B------:R-:W-:Y:S01]  /*9650*/  SEL R19, R11, R2, !P1 ;  /* 0x000000020b137207 */ /* 0x000fe20004800000 */
[----:B------:R-:W-:-:S07]  /*9660*/  IMAD.MOV.U32 R2, RZ, RZ, R10 ;  /* 0x000000ffff027224 */ /* 0x000fce00078e000a */
.L_x_304:
[----:B------:R-:W-:Y:S05]  /*9670*/  BSYNC B1 ;  /* 0x0000000000017941 */ /* 0x000fea0003800000 */
.L_x_303:
[----:B------:R-:W-:-:S13]  /*9680*/  LOP3.LUT P1, RZ, R3, 0xff, RZ, 0xc0, !PT ;  /* 0x000000ff03ff7812 */ /* 0x000fda000782c0ff */
[----:B------:R-:W-:Y:S05]  /*9690*/  @P1 BRA `(.L_x_307) ;  /* 0xfffffff400301947 */ /* 0x000fea000383ffff */
[----:B------:R-:W-:Y:S05]  /*96a0*/  BSYNC B0 ;  /* 0x0000000000007941 */ /* 0x000fea0003800000 */
.L_x_295:
[----:B------:R-:W-:-:S03]  /*96b0*/  UMOV UR4, 0xffffffff ;  /* 0xffffffff00047882 */ /* 0x000fc60000000000 */
[----:B------:R-:W-:Y:S05]  /*96c0*/  BRA.DIV UR4, `(.L_x_308) ;  /* 0x0000000604647947 */ /* 0x000fea000b800000 */
[----:B------:R-:W-:-:S13]  /*96d0*/  ELECT P6, URZ, PT ;  /* 0x00000000003f782f */ /* 0x000fda00038c0000 */
.L_x_325:
[----:B------:R-:W-:Y:S04]  /*96e0*/  BSSY B0, `(.L_x_309) ;  /* 0x0000034000007945 */ /* 0x000fe80003800000 */
[----:B------:R-:W-:Y:S05]  /*96f0*/  @!P6 BRA `(.L_x_310) ;  /* 0x0000000000c8e947 */ /* 0x000fea0003800000 */
[----:B------:R-:W-:-:S04]  /*9700*/  LOP3.LUT R16, R16, 0x2, RZ, 0xfc, !PT ;  /* 0x0000000210107812 */ /* 0x000fc800078efcff */
[----:B------:R-:W-:-:S13]  /*9710*/  ISETP.NE.AND P0, PT, R16, 0x3, PT ;  /* 0x000000031000780c */ /* 0x000fda0003f05270 */
[----:B------:R-:W-:Y:S05]  /*9720*/  @!P0 BRA `(.L_x_311) ;  /* 0x0000000000048947 */ /* 0x000fea0003800000 */
[----:B------:R-:W-:Y:S01]  /*9730*/  BPT.TRAP 0x1 ;  /* 0x000000040000795c */ /* 0x000fe20000300000 */
.L_x_311:
[----:B------:R-:W0:Y:S01]  /*9740*/  S2R R3, SR_CgaCtaId ;  /* 0x0000000000037919 */ /* 0x000e220000008800 */
[----:B------:R-:W-:Y:S02]  /*9750*/  MOV R2, 0x400 ;  /* 0x0000040000027802 */ /* 0x000fe40000000f00 */
[----:B------:R-:W-:Y:S02]  /*9760*/  SHF.L.U32 R4, R0, 0x1f, RZ ;  /* 0x0000001f00047819 */ /* 0x000fe400000006ff */
[----:B0-----:R-:W-:-:S05]  /*9770*/  LEA R2, R3, R2, 0x18 ;  /* 0x0000000203027211 */ /* 0x001fca00078ec0ff */
[----:B------:R-:W-:-:S04]  /*9780*/  VIADD R2, R2, 0x28 ;  /* 0x0000002802027836 */ /* 0x000fc80000000000 */
[C---:B------:R-:W-:Y:S02]  /*9790*/  IMAD R9, R7.reuse, 0x8, R2 ;  /* 0x0000000807097824 */ /* 0x040fe400078e0202 */
[----:B------:R-:W-:Y:S02]  /*97a0*/  VIADD R7, R7, 0x1 ;  /* 0x0000000107077836 */ /* 0x000fe40000000000 */
[----:B------:R-:W0:Y:S03]  /*97b0*/  SYNCS.PHASECHK.TRANS64.TRYWAIT P0, [R9+URZ], R4 ;  /* 0x00000004090075a7 */ /* 0x000e26000800017f */
[----:B------:R-:W-:-:S04]  /*97c0*/  ISETP.NE.AND P1, PT, R7, 0x5, PT ;  /* 0x000000050700780c */ /* 0x000fc80003f25270 */
[----:B------:R-:W-:Y:S02]  /*97d0*/  SEL R3, RZ, 0x1, P1 ;  /* 0x00000001ff037807 */ /* 0x000fe40000800000 */
[----:B------:R-:W-:Y:S02]  /*97e0*/  SEL R7, R7, RZ, P1 ;  /* 0x000000ff07077207 */ /* 0x000fe40000800000 */
[----:B------:R-:W-:-:S03]  /*97f0*/  LOP3.LUT R6, R0, R3, RZ, 0x3c, !PT ;  /* 0x0000000300067212 */ /* 0x000fc600078e3cff */
[----:B------:R-:W-:Y:S01]  /*9800*/  IMAD R8, R7, 0x8, R2 ;  /* 0x0000000807087824 */ /* 0x000fe200078e0202 */
[----:B------:R-:W-:Y:S01]  /*9810*/  SHF.L.U32 R5, R6, 0x1f, RZ ;  /* 0x0000001f06057819 */ /* 0x000fe200000006ff */
[----:B0-----:R-:W-:Y:S06]  /*9820*/  @!P0 BRA `(.L_x_312) ;  /* 0x00000004002c8947 */ /* 0x001fec0003800000 */
.L_x_326:
[----:B------:R-:W1:Y:S01]  /*9830*/  SYNCS.PHASECHK.TRANS64.TRYWAIT P0, [R8+URZ], R5 ;  /* 0x00000005080075a7 */ /* 0x000e62000800017f */
[----:B------:R-:W-:-:S05]  /*9840*/  VIADD R0, R7, 0x1 ;  /* 0x0000000107007836 */ /* 0x000fca0000000000 */
[----:B------:R-:W-:-:S04]  /*9850*/  ISETP.NE.AND P1, PT, R0, 0x5, PT ;  /* 0x000000050000780c */ /* 0x000fc80003f25270 */
[----:B------:R-:W-:Y:S02]  /*9860*/  SEL R3, RZ, 0x1, P1 ;  /* 0x00000001ff037807 */ /* 0x000fe40000800000 */
[----:B------:R-:W-:Y:S02]  /*9870*/  SEL R7, R0, RZ, P1 ;  /* 0x000000ff00077207 */ /* 0x000fe40000800000 */
[----:B------:R-:W-:-:S03]  /*9880*/  LOP3.LUT R6, R6, R3, RZ, 0x3c, !PT ;  /* 0x0000000306067212 */ /* 0x000fc600078e3cff */
[----:B0-----:R-:W-:Y:S01]  /*9890*/  IMAD R9, R7, 0x8, R2 ;  /* 0x0000000807097824 */ /* 0x001fe200078e0202 */
[----:B------:R-:W-:Y:S01]  /*98a0*/  SHF.L.U32 R4, R6, 0x1f, RZ ;  /* 0x0000001f06047819 */ /* 0x000fe200000006ff */
[----:B-1----:R-:W-:Y:S06]  /*98b0*/  @!P0 BRA `(.L_x_313) ;  /* 0x00000004001c8947 */ /* 0x002fec0003800000 */
.L_x_327:
[----:B------:R-:W1:Y:S01]  /*98c0*/  SYNCS.PHASECHK.TRANS64.TRYWAIT P0, [R9+URZ], R4 ;  /* 0x00000004090075a7 */ /* 0x000e62000800017f */
[----:B------:R-:W-:-:S05]  /*98d0*/  VIADD R0, R7, 0x1 ;  /* 0x0000000107007836 */ /* 0x000fca0000000000 */
[----:B------:R-:W-:-:S04]  /*98e0*/  ISETP.NE.AND P1, PT, R0, 0x5, PT ;  /* 0x000000050000780c */ /* 0x000fc80003f25270 */
[----:B------:R-:W-:Y:S02]  /*98f0*/  SEL R3, RZ, 0x1, P1 ;  /* 0x00000001ff037807 */ /* 0x000fe40000800000 */
[----:B------:R-:W-:Y:S02]  /*9900*/  SEL R7, R0, RZ, P1 ;  /* 0x000000ff00077207 */ /* 0x000fe40000800000 */
[----:B------:R-:W-:-:S03]  /*9910*/  LOP3.LUT R11, R6, R3, RZ, 0x3c, !PT ;  /* 0x00000003060b7212 */ /* 0x000fc600078e3cff */
[----:B------:R-:W-:Y:S01]  /*9920*/  IMAD R6, R7, 0x8, R2 ;  /* 0x0000000807067824 */ /* 0x000fe200078e0202 */
[----:B0-----:R-:W-:Y:S01]  /*9930*/  SHF.L.U32 R5, R11, 0x1f, RZ ;  /* 0x0000001f0b057819 */ /* 0x001fe200000006ff */
[----:B-1----:R-:W-:Y:S06]  /*9940*/  @!P0 BRA `(.L_x_314) ;  /* 0x00000004000c8947 */ /* 0x002fec0003800000 */
.L_x_328:
[----:B------:R-:W1:Y:S01]  /*9950*/  SYNCS.PHASECHK.TRANS64.TRYWAIT P0, [R6+URZ], R5 ;  /* 0x00000005060075a7 */ /* 0x000e62000800017f */
[----:B------:R-:W-:-:S05]  /*9960*/  VIADD R0, R7, 0x1 ;  /* 0x0000000107007836 */ /* 0x000fca0000000000 */
[----:B------:R-:W-:-:S04]  /*9970*/  ISETP.NE.AND P1, PT, R0, 0x5, PT ;  /* 0x000000050000780c */ /* 0x000fc80003f25270 */
[----:B0-----:R-:W-:Y:S02]  /*9980*/  SEL R4, RZ, 0x1, P1 ;  /* 0x00000001ff047807 */ /* 0x001fe40000800000 */
[----:B------:R-:W-:Y:S02]  /*9990*/  SEL R3, R0, RZ, P1 ;  /* 0x000000ff00037207 */ /* 0x000fe40000800000 */
[----:B------:R-:W-:Y:S01]  /*99a0*/  LOP3.LUT R0, R11, R4, RZ, 0x3c, !PT ;  /* 0x000000040b007212 */ /* 0x000fe200078e3cff */
[----:B-1----:R-:W-:Y:S06]  /*99b0*/  @!P0 BRA `(.L_x_315) ;  /* 0x0000000400048947 */ /* 0x002fec0003800000 */
.L_x_329:
[----:B------:R-:W-:Y:S01]  /*99c0*/  IMAD R3, R3, 0x8, R2 ;  /* 0x0000000803037824 */ /* 0x000fe200078e0202 */
[----:B------:R-:W-:-:S07]  /*99d0*/  SHF.L.U32 R0, R0, 0x1f, RZ ;  /* 0x0000001f00007819 */ /* 0x000fce00000006ff */
.L_x_316:
[----:B-1----:R1:W2:Y:S02]  /*99e0*/  SYNCS.PHASECHK.TRANS64.TRYWAIT P0, [R3+URZ], R0 ;  /* 0x00000000030075a7 */ /* 0x0022a4000800017f */
[----:B--2---:R-:W-:Y:S05]  /*99f0*/  @!P0 NANOSLEEP.SYNCS 0x989680 ;  /* 0x009896800000895d */ /* 0x004fea0003900000 */
[----:B------:R-:W2:Y:S02]  /*9a00*/  @!P0 SYNCS.PHASECHK.TRANS64 P0, [R3+URZ], R0 ;  /* 0x00000000030085a7 */ /* 0x000ea4000800007f */
[----:B--2---:R-:W-:Y:S05]  /*9a10*/  @!P0 BRA `(.L_x_316) ;  /* 0xfffffffc00f08947 */ /* 0x004fea000383ffff */
.L_x_310:
[----:B------:R-:W-:Y:S05]  /*9a20*/  BSYNC B0 ;  /* 0x0000000000007941 */ /* 0x000fea0003800000 */
.L_x_309:
[----:B------:R-:W-:Y:S05]  /*9a30*/  EXIT ;  /* 0x000000000000794d */ /* 0x000fea0003800000 */
.L_x_15:
[----:B-1----:R1:W2:Y:S02]  /*9a40*/  SYNCS.PHASECHK.TRANS64.TRYWAIT P0, [R157+URZ], R0 ;  /* 0x000000009d0075a7 */ /* 0x0022a4000800017f */
[----:B--2---:R-:W-:Y:S05]  /*9a50*/  @!P0 NANOSLEEP.SYNCS 0x989680 ;  /* 0x009896800000895d */ /* 0x004fea0003900000 */
[----:B------:R-:W2:Y:S02]  /*9a60*/  @!P0 SYNCS.PHASECHK.TRANS64 P0, [R157+URZ], R0 ;  /* 0x000000009d0085a7 */ /* 0x000ea4000800007f */
[----:B--2---:R-:W-:Y:S05]  /*9a70*/  @!P0 BRA `(.L_x_15) ;  /* 0xfffffffc00f08947 */ /* 0x004fea000383ffff */
[----:B------:R-:W-:Y:S05]  /*9a80*/  BRA `(.L_x_317) ;  /* 0xffffff7800807947 */ /* 0x000fea000383ffff */
.L_x_20:
[----:B--2---:R2:W3:Y:S02]  /*9a90*/  SYNCS.PHASECHK.TRANS64.TRYWAIT P1, [R3+URZ], R0 ;  /* 0x00000000030075a7 */ /* 0x0044e4000802017f */
[----:B---3--:R-:W-:Y:S05]  /*9aa0*/  @!P1 NANOSLEEP.SYNCS 0x989680 ;  /* 0x009896800000995d */ /* 0x008fea0003900000 */
[----:B------:R-:W3:Y:S02]  /*9ab0*/  @!P1 SYNCS.PHASECHK.TRANS64 P1, [R3+URZ], R0 ;  /* 0x00000000030095a7 */ /* 0x000ee4000802007f */
[----:B---3--:R-:W-:Y:S05]  /*9ac0*/  @!P1 BRA `(.L_x_20) ;  /* 0xfffffffc00f09947 */ /* 0x008fea000383ffff */
[----:B------:R-:W-:Y:S05]  /*9ad0*/  BRA `(.L_x_19) ;  /* 0xffffff7800f07947 */ /* 0x000fea000383ffff */
.L_x_25:
[----:B--2---:R-:W-:-:S04]  /*9ae0*/  IMAD.U32 R4, RZ, RZ, UR4 ;  /* 0x00000004ff047e24 */ /* 0x004fc8000f8e00ff */
[----:B------:R2:W3:Y:S03]  /*9af0*/  SYNCS.PHASECHK.TRANS64.TRYWAIT P1, [R4+URZ], R3 ;  /* 0x00000003040075a7 */ /* 0x0004e6000802017f */
[----:B---3--:R-:W-:Y:S05]  /*9b00*/  @!P1 NANOSLEEP.SYNCS 0x989680 ;  /* 0x009896800000995d */ /* 0x008fea0003900000 */
[----:B------:R-:W3:Y:S02]  /*9b10*/  @!P1 SYNCS.PHASECHK.TRANS64 P1, [R4+URZ], R3 ;  /* 0x00000003040095a7 */ /* 0x000ee4000802007f */
[----:B---3--:R-:W-:Y:S05]  /*9b20*/  @!P1 BRA `(.L_x_25) ;  /* 0xfffffffc00ec9947 */ /* 0x008fea000383ffff */
[----:B------:R-:W-:Y:S05]  /*9b30*/  BRA `(.L_x_24) ;  /* 0xffffff7c00c07947 */ /* 0x000fea000383ffff */
.L_x_31:
[----:B-1----:R1:W2:Y:S02]  /*9b40*/  SYNCS.PHASECHK.TRANS64.TRYWAIT P0, [R157+URZ+0x10], R0 ;  /* 0x000010009d0075a7 */ /* 0x0022a4000800017f */
[----:B--2---:R-:W-:Y:S05]  /*9b50*/  @!P0 NANOSLEEP.SYNCS 0x989680 ;  /* 0x009896800000895d */ /* 0x004fea0003900000 */
[----:B------:R-:W2:Y:S02]  /*9b60*/  @!P0 SYNCS.PHASECHK.TRANS64 P0, [R157+URZ+0x10], R0 ;  /* 0x000010009d0085a7 */ /* 0x000ea4000800007f */
[----:B--2---:R-:W-:Y:S05]  /*9b70*/  @!P0 BRA `(.L_x_31) ;  /* 0xfffffffc00f08947 */ /* 0x004fea000383ffff */
[----:B------:R-:W-:Y:S05]  /*9b80*/  BRA `(.L_x_318) ;  /* 0xffffff8000f87947 */ /* 0x000fea000383ffff */
.L_x_296:
[----:B------:R-:W-:Y:S01]  /*9b90*/  BSSY B1, `(.L_x_319) ;  /* 0x0000006000017945 */ /* 0x000fe20003800000 */
[----:B------:R-:W-:-:S07]  /*9ba0*/  IMAD.MOV.U32 R15, RZ, RZ, -0x1 ;  /* 0xffffffffff0f7424 */ /* 0x000fce00078e00ff */
[----:B-----5:R-:W-:Y:S05]  /*9bb0*/  WARPSYNC.COLLECTIVE R15, `(.L_x_320) ;  /* 0x000000000f0c7348 */ /* 0x020fea0003c00000 */
[----:B------:R-:W-:Y:S02]  /*9bc0*/  ELECT P6, UR62, PT ;  /* 0x00000000003e782f */ /* 0x000fe400038c0000 */
[----:B------:R-:W-:Y:S01]  /*9bd0*/  MOV R14, UR62 ;  /* 0x0000003e000e7c02 */ /* 0x000fe20008000f00 */
[----:B-----5:R-:W-:Y:S10]  /*9be0*/  ENDCOLLECTIVE ;  /* 0x000000000000791b */ /* 0x020ff40003800000 */
.L_x_320:
[----:B------:R-:W-:Y:S05]  /*9bf0*/  BSYNC B1 ;  /* 0x0000000000017941 */ /* 0x000fea0003800000 */
.L_x_319:
[----:B------:R-:W-:Y:S05]  /*9c00*/  BRA `(.L_x_321) ;  /* 0xffffffec00e07947 */ /* 0x000fea000383ffff */
.L_x_299:
[----:B0-----:R0:W1:Y:S02]  /*9c10*/  SYNCS.PHASECHK.TRANS64.TRYWAIT P1, [R10+URZ+0x28], R5 ;  /* 0x000028050a0075a7 */ /* 0x001064000802017f */
[----:B-1----:R-:W-:Y:S05]  /*9c20*/  @!P1 NANOSLEEP.SYNCS 0x989680 ;  /* 0x009896800000995d */ /* 0x002fea0003900000 */
[----:B------:R-:W1:Y:S02]  /*9c30*/  @!P1 SYNCS.PHASECHK.TRANS64 P1, [R10+URZ+0x28], R5 ;  /* 0x000028050a0095a7 */ /* 0x000e64000802007f */
[----:B-1----:R-:W-:Y:S05]  /*9c40*/  @!P1 BRA `(.L_x_299) ;  /* 0xfffffffc00f09947 */ /* 0x002fea000383ffff */
[----:B------:R-:W-:Y:S05]  /*9c50*/  BRA `(.L_x_322) ;  /* 0xfffffff000147947 */ /* 0x000fea000383ffff */
.L_x_308:
[----:B------:R-:W-:Y:S01]  /*9c60*/  BSSY B0, `(.L_x_323) ;  /* 0x0000006000007945 */ /* 0x000fe20003800000 */
[----:B------:R-:W-:-:S07]  /*9c70*/  IMAD.MOV.U32 R15, RZ, RZ, -0x1 ;  /* 0xffffffffff0f7424 */ /* 0x000fce00078e00ff */
[----:B-----5:R-:W-:Y:S05]  /*9c80*/  WARPSYNC.COLLECTIVE R15, `(.L_x_324) ;  /* 0x000000000f0c7348 */ /* 0x020fea0003c00000 */
[----:B------:R-:W-:Y:S02]  /*9c90*/  ELECT P6, UR62, PT ;  /* 0x00000000003e782f */ /* 0x000fe400038c0000 */
[----:B------:R-:W-:Y:S01]  /*9ca0*/  MOV R14, UR62 ;  /* 0x0000003e000e7c02 */ /* 0x000fe20008000f00 */
[----:B-----5:R-:W-:Y:S10]  /*9cb0*/  ENDCOLLECTIVE ;  /* 0x000000000000791b */ /* 0x020ff40003800000 */
.L_x_324:
[----:B------:R-:W-:Y:S05]  /*9cc0*/  BSYNC B0 ;  /* 0x0000000000007941 */ /* 0x000fea0003800000 */
.L_x_323:
[----:B------:R-:W-:Y:S05]  /*9cd0*/  BRA `(.L_x_325) ;  /* 0xfffffff800807947 */ /* 0x000fea000383ffff */
.L_x_312:
[----:B0-----:R0:W1:Y:S02]  /*9ce0*/  SYNCS.PHASECHK.TRANS64.TRYWAIT P0, [R9+URZ], R4 ;  /* 0x00000004090075a7 */ /* 0x001064000800017f */
[----:B-1----:R-:W-:Y:S05]  /*9cf0*/  @!P0 NANOSLEEP.SYNCS 0x989680 ;  /* 0x009896800000895d */ /* 0x002fea0003900000 */
[----:B------:R-:W1:Y:S02]  /*9d00*/  @!P0 SYNCS.PHASECHK.TRANS64 P0, [R9+URZ], R4 ;  /* 0x00000004090085a7 */ /* 0x000e64000800007f */
[----:B-1----:R-:W-:Y:S05]  /*9d10*/  @!P0 BRA `(.L_x_312) ;  /* 0xfffffffc00f08947 */ /* 0x002fea000383ffff */
[----:B------:R-:W-:Y:S05]  /*9d20*/  BRA `(.L_x_326) ;  /* 0xfffffff800c07947 */ /* 0x000fea000383ffff */
.L_x_313:
[----:B0-----:R0:W1:Y:S02]  /*9d30*/  SYNCS.PHASECHK.TRANS64.TRYWAIT P0, [R8+URZ], R5 ;  /* 0x00000005080075a7 */ /* 0x001064000800017f */
[----:B-1----:R-:W-:Y:S05]  /*9d40*/  @!P0 NANOSLEEP.SYNCS 0x989680 ;  /* 0x009896800000895d */ /* 0x002fea0003900000 */
[----:B------:R-:W1:Y:S02]  /*9d50*/  @!P0 SYNCS.PHASECHK.TRANS64 P0, [R8+URZ], R5 ;  /* 0x00000005080085a7 */ /* 0x000e64000800007f */
[----:B-1----:R-:W-:Y:S05]  /*9d60*/  @!P0 BRA `(.L_x_313) ;  /* 0xfffffffc00f08947 */ /* 0x002fea000383ffff */
[----:B------:R-:W-:Y:S05]  /*9d70*/  BRA `(.L_x_327) ;  /* 0xfffffff800d07947 */ /* 0x000fea000383ffff */
.L_x_314:
[----:B0-----:R0:W1:Y:S02]  /*9d80*/  SYNCS.PHASECHK.TRANS64.TRYWAIT P0, [R9+URZ], R4 ;  /* 0x00000004090075a7 */ /* 0x001064000800017f */
[----:B-1----:R-:W-:Y:S05]  /*9d90*/  @!P0 NANOSLEEP.SYNCS 0x989680 ;  /* 0x009896800000895d */ /* 0x002fea0003900000 */
[----:B------:R-:W1:Y:S02]  /*9da0*/  @!P0 SYNCS.PHASECHK.TRANS64 P0, [R9+URZ], R4 ;  /* 0x00000004090085a7 */ /* 0x000e64000800007f */
[----:B-1----:R-:W-:Y:S05]  /*9db0*/  @!P0 BRA `(.L_x_314) ;  /* 0xfffffffc00f08947 */ /* 0x002fea000383ffff */
[----:B------:R-:W-:Y:S05]  /*9dc0*/  BRA `(.L_x_328) ;  /* 0xfffffff800e07947 */ /* 0x000fea000383ffff */
.L_x_315:
[----:B0-----:R0:W1:Y:S02]  /*9dd0*/  SYNCS.PHASECHK.TRANS64.TRYWAIT P0, [R6+URZ], R5 ;  /* 0x00000005060075a7 */ /* 0x001064000800017f */
[----:B-1----:R-:W-:Y:S05]  /*9de0*/  @!P0 NANOSLEEP.SYNCS 0x989680 ;  /* 0x009896800000895d */ /* 0x002fea0003900000 */
[----:B------:R-:W1:Y:S02]  /*9df0*/  @!P0 SYNCS.PHASECHK.TRANS64 P0, [R6+URZ], R5 ;  /* 0x00000005060085a7 */ /* 0x000e64000800007f */
[----:B-1----:R-:W-:Y:S05]  /*9e00*/  @!P0 BRA `(.L_x_315) ;  /* 0xfffffffc00f08947 */ /* 0x002fea000383ffff */
[----:B------:R-:W-:Y:S05]  /*9e10*/  BRA `(.L_x_329) ;  /* 0xfffffff800e87947 */ /* 0x000fea000383ffff */
.L_x_330:
[----:B------:R-:W-:-:S00]  /*9e20*/  BRA `(.L_x_330) ;  /* 0xfffffffc00fc7947 */ /* 0x000fc0000383ffff */
[----:B------:R-:W-:-:S00]  /*9e30*/  NOP ;  /* 0x0000000000007918 */ /* 0x000fc00000000000 */
        /* <DEDUP_REMOVED lines=12> */
.L_x_331:


//--------------------- .nv.global.init           --------------------------
	.section	.nv.global.init,"aw",@progbits
.nv.global.init:
	.type		$str$22,@object
	.size		$str$22,($str$23 - $str$22)
$str$22:
        /*0000*/ 	.byte	0x6b, 0x5f, 0x74, 0x69, 0x6c, 0x65, 0x5f, 0x63, 0x6f, 0x75, 0x6e, 0x74, 0x20, 0x3e, 0x3d, 0x20
        /*0010*/ 	.byte	0x31, 0x00
	.type		$str$23,@object
	.size		$str$23,(__unnamed_1 - $str$23)
$str$23:
        /*0012*/ 	.byte	0x2f, 0x74, 0x6d, 0x70, 0x2f, 0x63, 0x75, 0x74, 0x6c, 0x61, 0x73, 0x73, 0x5f, 0x73, 0x77, 0x65
        /*0022*/ 	.byte	0x65, 0x70, 0x5f, 0x73, 0x72, 0x63, 0x2f, 0x69, 0x6e, 0x63, 0x6c, 0x75, 0x64, 0x65, 0x2f, 0x63
        /*0032*/ 	.byte	0x75, 0x74, 0x6c, 0x61, 0x73, 0x73, 0x2f, 0x67, 0x65, 0x6d, 0x6d, 0x2f, 0x63, 0x6f, 0x6c, 0x6c
        /*0042*/ 	.byte	0x65, 0x63, 0x74, 0x69, 0x76, 0x65, 0x2f, 0x73, 0x6d, 0x39, 0x30, 0x5f, 0x6d, 0x6d, 0x61, 0x5f
        /*0052*/ 	.byte	0x74, 0x6d, 0x61, 0x5f, 0x67, 0x6d, 0x6d, 0x61, 0x5f, 0x73, 0x73, 0x5f, 0x77, 0x61, 0x72, 0x70
        /*0062*/ 	.byte	0x73, 0x70, 0x65, 0x63, 0x69, 0x61, 0x6c, 0x69, 0x7a, 0x65, 0x64, 0x2e, 0x68, 0x70, 0x70, 0x00
	.type		__unnamed_1,@object
	.size		__unnamed_1,(.L_0 - __unnamed_1)
__unnamed_1:
        /*0072*/ 	.byte	0x76, 0x6f, 0x69, 0x64, 0x20, 0x63, 0x75, 0x74, 0x6c, 0x61, 0x73, 0x73, 0x3a, 0x3a, 0x67, 0x65
        /* <DEDUP_REMOVED lines=172> */
        /*0b42*/ 	.byte	0x00
.L_0:


//--------------------- .nv.shared._ZN7cutlass13device_kernelINS_4gemm6kernel13GemmUniversalIN4cute5tupleIJiiiiEEENS1_10collective13CollectiveMmaINS1_34MainloopSm90TmaGmmaWarpSpecializedILi5ENS5_IJNS4_1CILi1EEESB_SB_EEENS1_32KernelTmaWarpSpecializedPingpongEEENS5_IJNSA_ILi64EEENSA_ILi256EEENSA_ILi128EEEEEEaNS5_IJlSB_lEEEaSJ_NS4_8TiledMMAINS4_8MMA_AtomIJNS4_4SM904GMMA27MMA_64x256x32_S32S8S8_SS_TNEEEENS4_6LayoutISC_NS5_IJNSA_ILi0EEESR_SR_EEEEENS5_IJNS4_10UnderscoreESU_SU_EEEEENS4_13SM90_TMA_LOADENS4_14ComposedLayoutINS4_7SwizzleILi3ELi4ELi3EEENS4_18smem_ptr_flag_bitsILi8EEENSQ_INS5_IJNSA_ILi8EEESH_EEENS5_IJSH_SB_EEEEEEEvNS4_8identityESX_S17_vS18_EENS_8epilogue10collective6detail29Sm90TmaWarpSpecializedAdapterINS1B_15DefaultEpilogueIaSJ_SJ_NS1A_6thread17LinearCombinationIaLi1EiiLNS1F_9ScaleType4KindE0ELNS_15FloatRoundStyleE2EaEENS1_15EpilogueDefaultEEEEEvvEEEEvNT_6ParamsE --------------------------
	.section	.nv.shared._ZN7cutlass13device_kernelINS_4gemm6kernel13GemmUniversalIN4cute5tupleIJiiiiEEENS1_10collective13CollectiveMmaINS1_34MainloopSm90TmaGmmaWarpSpecializedILi5ENS5_IJNS4_1CILi1EEESB_SB_EEENS1_32KernelTmaWarpSpecializedPingpongEEENS5_IJNSA_ILi64EEENSA_ILi256EEENSA_ILi128EEEEEEaNS5_IJlSB_lEEEaSJ_NS4_8TiledMMAINS4_8MMA_AtomIJNS4_4SM904GMMA27MMA_64x256x32_S32S8S8_SS_TNEEEENS4_6LayoutISC_NS5_IJNSA_ILi0EEESR_SR_EEEEENS5_IJNS4_10UnderscoreESU_SU_EEEEENS4_13SM90_TMA_LOADENS4_14ComposedLayoutINS4_7SwizzleILi3ELi4ELi3EEENS4_18smem_ptr_flag_bitsILi8EEENSQ_INS5_IJNSA_ILi8EEESH_EEENS5_IJSH_SB_EEEEEEEvNS4_8identityESX_S17_vS18_EENS_8epilogue10collective6detail29Sm90TmaWarpSpecializedAdapterINS1B_15DefaultEpilogueIaSJ_SJ_NS1A_6thread17LinearCombinationIaLi1EiiLNS1F_9ScaleType4KindE0ELNS_15FloatRoundStyleE2EaEENS1_15EpilogueDefaultEEEEEvvEEEEvNT_6ParamsE,"aw",@nobits
	.sectionflags	@""
	.align	16
	.zero		1024


//--------------------- .nv.shared.reserved.0     --------------------------
	.section	.nv.shared.reserved.0,"aw",@nobits
	.weak		__nv_reservedSMEM_offset_0_alias
	.size		__nv_reservedSMEM_offset_0_alias, 0, 0
	.other		__nv_reservedSMEM_offset_0_alias,@"STO_CUDA_RESERVED_SHARED STV_DEFAULT"
__nv_reservedSMEM_offset_0_alias:
	.zero		0


//--------------------- .nv.global                --------------------------
	.section	.nv.global,"aw",@nobits
.nv.global:
	.type		_ZN40_INTERNAL_6c395ab7_4_k_cu_f07a33cc_308504cute1_E,@object
	.size		_ZN40_INTERNAL_6c395ab7_4_k_cu_f07a33cc_308504cute1_E,(_ZN40_INTERNAL_6c395ab7_4_k_cu_f07a33cc_308504cuda3std3__45__cpo6cbeginE - _ZN40_INTERNAL_6c395ab7_4_k_cu_f07a33cc_308504cute1_E)
_ZN40_INTERNAL_6c395ab7_4_k_cu_f07a33cc_308504cute1_E:
	.zero		1
	.type		_ZN40_INTERNAL_6c395ab7_4_k_cu_f07a33cc_308504cuda3std3__45__cpo6cbeginE,@object
	.size		_ZN40_INTERNAL_6c395ab7_4_k_cu_f07a33cc_308504cuda3std3__45__cpo6cbeginE,(_ZN40_INTERNAL_6c395ab7_4_k_cu_f07a33cc_308504cuda3std3__48in_placeE - _ZN40_INTERNAL_6c395ab7_4_k_cu_f07a33cc_308504cuda3std3__45__cpo6cbeginE)
_ZN40_INTERNAL_6c395ab7_4_k_cu_f07a33cc_308504cuda3std3__45__cpo6cbeginE:
	.zero		1
	.type		_ZN40_INTERNAL_6c395ab7_4_k_cu_f07a33cc_308504cuda3std3__48in_placeE,@object
	.size		_ZN40_INTERNAL_6c395ab7_4_k_cu_f07a33cc_308504cuda3std3__48in_placeE,(_ZN40_INTERNAL_6c395ab7_4_k_cu_f07a33cc_308504cuda3std6ranges3__45__cpo9iter_moveE - _ZN40_INTERNAL_6c395ab7_4_k_cu_f07a33cc_308504cuda3std3__48in_placeE)
_ZN40_INTERNAL_6c395ab7_4_k_cu_f07a33cc_308504cuda3std3__48in_placeE:
	.zero		1
	.type		_ZN40_INTERNAL_6c395ab7_4_k_cu_f07a33cc_308504cuda3std6ranges3__45__cpo9iter_moveE,@object
	.size		_ZN40_INTERNAL_6c395ab7_4_k_cu_f07a33cc_308504cuda3std6ranges3__45__cpo9iter_moveE,(_ZN40_INTERNAL_6c395ab7_4_k_cu_f07a33cc_308504cuda3std3__45__cpo5beginE - _ZN40_INTERNAL_6c395ab7_4_k_cu_f07a33cc_308504cuda3std6ranges3__45__cpo9iter_moveE)
_ZN40_INTERNAL_6c395ab7_4_k_cu_f07a33cc_308504cuda3std6ranges3__45__cpo9iter_moveE:
	.zero		1
	.type		_ZN40_INTERNAL_6c395ab7_4_k_cu_f07a33cc_308504cuda3std3__45__cpo5beginE,@object
	.size		_ZN40_INTERNAL_6c395ab7_4_k_cu_f07a33cc_308504cuda3std3__45__cpo5beginE,(_ZN40_INTERNAL_6c395ab7_4_k_cu_f07a33cc_308504cuda3std3__442_GLOBAL__N__6c395ab7_4_k_cu_f07a33cc_308506ignoreE - _ZN40_INTERNAL_6c395ab7_4_k_cu_f07a33cc_308504cuda3std3__45__cpo5beginE)
_ZN40_INTERNAL_6c395ab7_4_k_cu_f07a33cc_308504cuda3std3__45__cpo5beginE:
	.zero		1
	.type		_ZN40_INTERNAL_6c395ab7_4_k_cu_f07a33cc_308504cuda3std3__442_GLOBAL__N__6c395ab7_4_k_cu_f07a33cc_308506ignoreE,@object
	.size		_ZN40_INTERNAL_6c395ab7_4_k_cu_f07a33cc_308504cuda3std3__442_GLOBAL__N__6c395ab7_4_k_cu_f07a33cc_308506ignoreE,(_ZN40_INTERNAL_6c395ab7_4_k_cu_f07a33cc_308504cute7productE - _ZN40_INTERNAL_6c395ab7_4_k_cu_f07a33cc_308504cuda3std3__442_GLOBAL__N__6c395ab7_4_k_cu_f07a33cc_308506ignoreE)
_ZN40_INTERNAL_6c395ab7_4_k_cu_f07a33cc_308504cuda3std3__442_GLOBAL__N__6c395ab7_4_k_cu_f07a33cc_308506ignoreE:
	.zero		1
	.type		_ZN40_INTERNAL_6c395ab7_4_k_cu_f07a33cc_308504cute7productE,@object
	.size		_ZN40_INTERNAL_6c395ab7_4_k_cu_f07a33cc_308504cute7productE,(_ZN40_INTERNAL_6c395ab7_4_k_cu_f07a33cc_308504cuda3std3__45__cpo3endE - _ZN40_INTERNAL_6c395ab7_4_k_cu_f07a33cc_308504cute7productE)
_ZN40_INTERNAL_6c395ab7_4_k_cu_f07a33cc_308504cute7productE:
	.zero		1
	.type		_ZN40_INTERNAL_6c395ab7_4_k_cu_f07a33cc_308504cuda3std3__45__cpo3endE,@object
	.size		_ZN40_INTERNAL_6c395ab7_4_k_cu_f07a33cc_308504cuda3std3__45__cpo3endE,(_ZN40_INTERNAL_6c395ab7_4_k_cu_f07a33cc_308504cuda3std3__419piecewise_constructE - _ZN40_INTERNAL_6c395ab7_4_k_cu_f07a33cc_308504cuda3std3__45__cpo3endE)
_ZN40_INTERNAL_6c395ab7_4_k_cu_f07a33cc_308504cuda3std3__45__cpo3endE:
	.zero		1
	.type		_ZN40_INTERNAL_6c395ab7_4_k_cu_f07a33cc_308504cuda3std3__419piecewise_constructE,@object
	.size		_ZN40_INTERNAL_6c395ab7_4_k_cu_f07a33cc_308504cuda3std3__419piecewise_constructE,(_ZN40_INTERNAL_6c395ab7_4_k_cu_f07a33cc_308504cuda3std3__45__cpo4cendE - _ZN40_INTERNAL_6c395ab7_4_k_cu_f07a33cc_308504cuda3std3__419piecewise_constructE)
_ZN40_INTERNAL_6c395ab7_4_k_cu_f07a33cc_308504cuda3std3__419piecewise_constructE:
	.zero		1
	.type		_ZN40_INTERNAL_6c395ab7_4_k_cu_f07a33cc_308504cuda3std3__45__cpo4cendE,@object
	.size		_ZN40_INTERNAL_6c395ab7_4_k_cu_f07a33cc_308504cuda3std3__45__cpo4cendE,(_ZN40_INTERNAL_6c395ab7_4_k_cu_f07a33cc_308504cuda3std6ranges3__45__cpo4swapE - _ZN40_INTERNAL_6c395ab7_4_k_cu_f07a33cc_308504cuda3std3__45__cpo4cendE)
_ZN40_INTERNAL_6c395ab7_4_k_cu_f07a33cc_308504cuda3std3__45__cpo4cendE:
	.zero		1
	.type		_ZN40_INTERNAL_6c395ab7_4_k_cu_f07a33cc_308504cuda3std6ranges3__45__cpo4swapE,@object
	.size		_ZN40_INTERNAL_6c395ab7_4_k_cu_f07a33cc_308504cuda3std6ranges3__45__cpo4swapE,(.L_8 - _ZN40_INTERNAL_6c395ab7_4_k_cu_f07a33cc_308504cuda3std6ranges3__45__cpo4swapE)
_ZN40_INTERNAL_6c395ab7_4_k_cu_f07a33cc_308504cuda3std6ranges3__45__cpo4swapE:
	.zero		1
.L_8:


//--------------------- .nv.constant0._ZN7cutlass13device_kernelINS_4gemm6kernel13GemmUniversalIN4cute5tupleIJiiiiEEENS1_10collective13CollectiveMmaINS1_34MainloopSm90TmaGmmaWarpSpecializedILi5ENS5_IJNS4_1CILi1EEESB_SB_EEENS1_32KernelTmaWarpSpecializedPingpongEEENS5_IJNSA_ILi64EEENSA_ILi256EEENSA_ILi128EEEEEEaNS5_IJlSB_lEEEaSJ_NS4_8TiledMMAINS4_8MMA_AtomIJNS4_4SM904GMMA27MMA_64x256x32_S32S8S8_SS_TNEEEENS4_6LayoutISC_NS5_IJNSA_ILi0EEESR_SR_EEEEENS5_IJNS4_10UnderscoreESU_SU_EEEEENS4_13SM90_TMA_LOADENS4_14ComposedLayoutINS4_7SwizzleILi3ELi4ELi3EEENS4_18smem_ptr_flag_bitsILi8EEENSQ_INS5_IJNSA_ILi8EEESH_EEENS5_IJSH_SB_EEEEEEEvNS4_8identityESX_S17_vS18_EENS_8epilogue10collective6detail29Sm90TmaWarpSpecializedAdapterINS1B_15DefaultEpilogueIaSJ_SJ_NS1A_6thread17LinearCombinationIaLi1EiiLNS1F_9ScaleType4KindE0ELNS_15FloatRoundStyleE2EaEENS1_15EpilogueDefaultEEEEEvvEEEEvNT_6ParamsE --------------------------
	.section	.nv.constant0._ZN7cutlass13device_kernelINS_4gemm6kernel13GemmUniversalIN4cute5tupleIJiiiiEEENS1_10collective13CollectiveMmaINS1_34MainloopSm90TmaGmmaWarpSpecializedILi5ENS5_IJNS4_1CILi1EEESB_SB_EEENS1_32KernelTmaWarpSpecializedPingpongEEENS5_IJNSA_ILi64EEENSA_ILi256EEENSA_ILi128EEEEEEaNS5_IJlSB_lEEEaSJ_NS4_8TiledMMAINS4_8MMA_AtomIJNS4_4SM904GMMA27MMA_64x256x32_S32S8S8_SS_TNEEEENS4_6LayoutISC_NS5_IJNSA_ILi0EEESR_SR_EEEEENS5_IJNS4_10UnderscoreESU_SU_EEEEENS4_13SM90_TMA_LOADENS4_14ComposedLayoutINS4_7SwizzleILi3ELi4ELi3EEENS4_18smem_ptr_flag_bitsILi8EEENSQ_INS5_IJNSA_ILi8EEESH_EEENS5_IJSH_SB_EEEEEEEvNS4_8identityESX_S17_vS18_EENS_8epilogue10collective6detail29Sm90TmaWarpSpecializedAdapterINS1B_15DefaultEpilogueIaSJ_SJ_NS1A_6thread17LinearCombinationIaLi1EiiLNS1F_9ScaleType4KindE0ELNS_15FloatRoundStyleE2EaEENS1_15EpilogueDefaultEEEEEvvEEEEvNT_6ParamsE,"a",@progbits
	.sectionflags	@""
	.align	4
.nv.constant0._ZN7cutlass13device_kernelINS_4gemm6kernel13GemmUniversalIN4cute5tupleIJiiiiEEENS1_10collective13CollectiveMmaINS1_34MainloopSm90TmaGmmaWarpSpecializedILi5ENS5_IJNS4_1CILi1EEESB_SB_EEENS1_32KernelTmaWarpSpecializedPingpongEEENS5_IJNSA_ILi64EEENSA_ILi256EEENSA_ILi128EEEEEEaNS5_IJlSB_lEEEaSJ_NS4_8TiledMMAINS4_8MMA_AtomIJNS4_4SM904GMMA27MMA_64x256x32_S32S8S8_SS_TNEEEENS4_6LayoutISC_NS5_IJNSA_ILi0EEESR_SR_EEEEENS5_IJNS4_10UnderscoreESU_SU_EEEEENS4_13SM90_TMA_LOADENS4_14ComposedLayoutINS4_7SwizzleILi3ELi4ELi3EEENS4_18smem_ptr_flag_bitsILi8EEENSQ_INS5_IJNSA_ILi8EEESH_EEENS5_IJSH_SB_EEEEEEEvNS4_8identityESX_S17_vS18_EENS_8epilogue10collective6detail29Sm90TmaWarpSpecializedAdapterINS1B_15DefaultEpilogueIaSJ_SJ_NS1A_6thread17LinearCombinationIaLi1EiiLNS1F_9ScaleType4KindE0ELNS_15FloatRoundStyleE2EaEENS1_15EpilogueDefaultEEEEEvvEEEEvNT_6ParamsE:
	.zero		1664


//--------------------- SYMBOLS --------------------------

	.type		.nv.reservedSmem.offset0,@object
	.size		.nv.reservedSmem.offset0,0x4
	.type		__assertfail,@function
